//
// Generated by NVIDIA NVVM Compiler
//
// Compiler Build ID: CL-36424714
// Cuda compilation tools, release 13.0, V13.0.88
// Based on NVVM 20.0.0
//

.version 9.0
.target sm_100
.address_size 64

	// .globl	_Z17multVectorsKernelILi1EEvP6bigintPKS0_P11bigint_widem

.visible .entry _Z17multVectorsKernelILi1EEvP6bigintPKS0_P11bigint_widem(
	.param .u64 .ptr .align 1 _Z17multVectorsKernelILi1EEvP6bigintPKS0_P11bigint_widem_param_0,
	.param .u64 .ptr .align 1 _Z17multVectorsKernelILi1EEvP6bigintPKS0_P11bigint_widem_param_1,
	.param .u64 .ptr .align 1 _Z17multVectorsKernelILi1EEvP6bigintPKS0_P11bigint_widem_param_2,
	.param .u64 _Z17multVectorsKernelILi1EEvP6bigintPKS0_P11bigint_widem_param_3
)
{
	.reg .pred 	%p<2>;
	.reg .b32 	%r<541>;
	.reg .b64 	%rd<15>;

	ld.param.u64 	%rd3, [_Z17multVectorsKernelILi1EEvP6bigintPKS0_P11bigint_widem_param_1];
	ld.param.u64 	%rd4, [_Z17multVectorsKernelILi1EEvP6bigintPKS0_P11bigint_widem_param_2];
	ld.param.u64 	%rd5, [_Z17multVectorsKernelILi1EEvP6bigintPKS0_P11bigint_widem_param_3];
	mov.u32 	%r1, %ntid.x;
	mov.u32 	%r2, %ctaid.x;
	mov.u32 	%r3, %tid.x;
	mad.lo.s32 	%r4, %r1, %r2, %r3;
	cvt.s64.s32 	%rd1, %r4;
	setp.le.u64 	%p1, %rd5, %rd1;
	@%p1 bra 	$L__BB0_2;
	ld.param.u64 	%rd14, [_Z17multVectorsKernelILi1EEvP6bigintPKS0_P11bigint_widem_param_0];
	cvta.to.global.u64 	%rd6, %rd4;
	cvta.to.global.u64 	%rd7, %rd14;
	cvta.to.global.u64 	%rd8, %rd3;
	shl.b64 	%rd9, %rd1, 5;
	add.s64 	%rd10, %rd7, %rd9;
	ld.global.v4.u32 	{%r510, %r514, %r518, %r522}, [%rd10];
	ld.global.v4.u32 	{%r526, %r530, %r534, %r538}, [%rd10+16];
	add.s64 	%rd11, %rd8, %rd9;
	ld.global.v4.u32 	{%r70, %r137, %r204, %r271}, [%rd11];
	ld.global.v4.u32 	{%r338, %r405, %r472, %r539}, [%rd11+16];
	shl.b64 	%rd12, %rd1, 6;
	add.s64 	%rd13, %rd6, %rd12;
	mov.b32 	%r508, 0;
	// begin inline asm
	mad.lo.cc.u32 %r5, %r510, %r70, %r508;
	// end inline asm
	// begin inline asm
	madc.lo.cc.u32 %r9, %r514, %r70, %r508;
	// end inline asm
	// begin inline asm
	madc.lo.cc.u32 %r13, %r518, %r70, %r508;
	// end inline asm
	// begin inline asm
	madc.lo.cc.u32 %r17, %r522, %r70, %r508;
	// end inline asm
	// begin inline asm
	madc.lo.cc.u32 %r21, %r526, %r70, %r508;
	// end inline asm
	// begin inline asm
	madc.lo.cc.u32 %r25, %r530, %r70, %r508;
	// end inline asm
	// begin inline asm
	madc.lo.cc.u32 %r29, %r534, %r70, %r508;
	// end inline asm
	// begin inline asm
	madc.lo.cc.u32 %r33, %r538, %r70, %r508;
	// end inline asm
	// begin inline asm
	addc.u32 %r37, %r508, %r508;
	// end inline asm
	// begin inline asm
	mad.hi.cc.u32 %r40, %r510, %r70, %r9;
	// end inline asm
	// begin inline asm
	madc.hi.cc.u32 %r44, %r514, %r70, %r13;
	// end inline asm
	// begin inline asm
	madc.hi.cc.u32 %r48, %r518, %r70, %r17;
	// end inline asm
	// begin inline asm
	madc.hi.cc.u32 %r52, %r522, %r70, %r21;
	// end inline asm
	// begin inline asm
	madc.hi.cc.u32 %r56, %r526, %r70, %r25;
	// end inline asm
	// begin inline asm
	madc.hi.cc.u32 %r60, %r530, %r70, %r29;
	// end inline asm
	// begin inline asm
	madc.hi.cc.u32 %r64, %r534, %r70, %r33;
	// end inline asm
	// begin inline asm
	madc.hi.u32 %r68, %r538, %r70, %r37;
	// end inline asm
	// begin inline asm
	mad.lo.cc.u32 %r72, %r510, %r137, %r40;
	// end inline asm
	// begin inline asm
	madc.lo.cc.u32 %r76, %r514, %r137, %r44;
	// end inline asm
	// begin inline asm
	madc.lo.cc.u32 %r80, %r518, %r137, %r48;
	// end inline asm
	// begin inline asm
	madc.lo.cc.u32 %r84, %r522, %r137, %r52;
	// end inline asm
	// begin inline asm
	madc.lo.cc.u32 %r88, %r526, %r137, %r56;
	// end inline asm
	// begin inline asm
	madc.lo.cc.u32 %r92, %r530, %r137, %r60;
	// end inline asm
	// begin inline asm
	madc.lo.cc.u32 %r96, %r534, %r137, %r64;
	// end inline asm
	// begin inline asm
	madc.lo.cc.u32 %r100, %r538, %r137, %r68;
	// end inline asm
	// begin inline asm
	addc.u32 %r104, %r508, %r508;
	// end inline asm
	// begin inline asm
	mad.hi.cc.u32 %r107, %r510, %r137, %r76;
	// end inline asm
	// begin inline asm
	madc.hi.cc.u32 %r111, %r514, %r137, %r80;
	// end inline asm
	// begin inline asm
	madc.hi.cc.u32 %r115, %r518, %r137, %r84;
	// end inline asm
	// begin inline asm
	madc.hi.cc.u32 %r119, %r522, %r137, %r88;
	// end inline asm
	// begin inline asm
	madc.hi.cc.u32 %r123, %r526, %r137, %r92;
	// end inline asm
	// begin inline asm
	madc.hi.cc.u32 %r127, %r530, %r137, %r96;
	// end inline asm
	// begin inline asm
	madc.hi.cc.u32 %r131, %r534, %r137, %r100;
	// end inline asm
	// begin inline asm
	madc.hi.u32 %r135, %r538, %r137, %r104;
	// end inline asm
	// begin inline asm
	mad.lo.cc.u32 %r139, %r510, %r204, %r107;
	// end inline asm
	// begin inline asm
	madc.lo.cc.u32 %r143, %r514, %r204, %r111;
	// end inline asm
	// begin inline asm
	madc.lo.cc.u32 %r147, %r518, %r204, %r115;
	// end inline asm
	// begin inline asm
	madc.lo.cc.u32 %r151, %r522, %r204, %r119;
	// end inline asm
	// begin inline asm
	madc.lo.cc.u32 %r155, %r526, %r204, %r123;
	// end inline asm
	// begin inline asm
	madc.lo.cc.u32 %r159, %r530, %r204, %r127;
	// end inline asm
	// begin inline asm
	madc.lo.cc.u32 %r163, %r534, %r204, %r131;
	// end inline asm
	// begin inline asm
	madc.lo.cc.u32 %r167, %r538, %r204, %r135;
	// end inline asm
	// begin inline asm
	addc.u32 %r171, %r508, %r508;
	// end inline asm
	// begin inline asm
	mad.hi.cc.u32 %r174, %r510, %r204, %r143;
	// end inline asm
	// begin inline asm
	madc.hi.cc.u32 %r178, %r514, %r204, %r147;
	// end inline asm
	// begin inline asm
	madc.hi.cc.u32 %r182, %r518, %r204, %r151;
	// end inline asm
	// begin inline asm
	madc.hi.cc.u32 %r186, %r522, %r204, %r155;
	// end inline asm
	// begin inline asm
	madc.hi.cc.u32 %r190, %r526, %r204, %r159;
	// end inline asm
	// begin inline asm
	madc.hi.cc.u32 %r194, %r530, %r204, %r163;
	// end inline asm
	// begin inline asm
	madc.hi.cc.u32 %r198, %r534, %r204, %r167;
	// end inline asm
	// begin inline asm
	madc.hi.u32 %r202, %r538, %r204, %r171;
	// end inline asm
	// begin inline asm
	mad.lo.cc.u32 %r206, %r510, %r271, %r174;
	// end inline asm
	// begin inline asm
	madc.lo.cc.u32 %r210, %r514, %r271, %r178;
	// end inline asm
	// begin inline asm
	madc.lo.cc.u32 %r214, %r518, %r271, %r182;
	// end inline asm
	// begin inline asm
	madc.lo.cc.u32 %r218, %r522, %r271, %r186;
	// end inline asm
	// begin inline asm
	madc.lo.cc.u32 %r222, %r526, %r271, %r190;
	// end inline asm
	// begin inline asm
	madc.lo.cc.u32 %r226, %r530, %r271, %r194;
	// end inline asm
	// begin inline asm
	madc.lo.cc.u32 %r230, %r534, %r271, %r198;
	// end inline asm
	// begin inline asm
	madc.lo.cc.u32 %r234, %r538, %r271, %r202;
	// end inline asm
	// begin inline asm
	addc.u32 %r238, %r508, %r508;
	// end inline asm
	// begin inline asm
	mad.hi.cc.u32 %r241, %r510, %r271, %r210;
	// end inline asm
	// begin inline asm
	madc.hi.cc.u32 %r245, %r514, %r271, %r214;
	// end inline asm
	// begin inline asm
	madc.hi.cc.u32 %r249, %r518, %r271, %r218;
	// end inline asm
	// begin inline asm
	madc.hi.cc.u32 %r253, %r522, %r271, %r222;
	// end inline asm
	// begin inline asm
	madc.hi.cc.u32 %r257, %r526, %r271, %r226;
	// end inline asm
	// begin inline asm
	madc.hi.cc.u32 %r261, %r530, %r271, %r230;
	// end inline asm
	// begin inline asm
	madc.hi.cc.u32 %r265, %r534, %r271, %r234;
	// end inline asm
	// begin inline asm
	madc.hi.u32 %r269, %r538, %r271, %r238;
	// end inline asm
	// begin inline asm
	mad.lo.cc.u32 %r273, %r510, %r338, %r241;
	// end inline asm
	// begin inline asm
	madc.lo.cc.u32 %r277, %r514, %r338, %r245;
	// end inline asm
	// begin inline asm
	madc.lo.cc.u32 %r281, %r518, %r338, %r249;
	// end inline asm
	// begin inline asm
	madc.lo.cc.u32 %r285, %r522, %r338, %r253;
	// end inline asm
	// begin inline asm
	madc.lo.cc.u32 %r289, %r526, %r338, %r257;
	// end inline asm
	// begin inline asm
	madc.lo.cc.u32 %r293, %r530, %r338, %r261;
	// end inline asm
	// begin inline asm
	madc.lo.cc.u32 %r297, %r534, %r338, %r265;
	// end inline asm
	// begin inline asm
	madc.lo.cc.u32 %r301, %r538, %r338, %r269;
	// end inline asm
	// begin inline asm
	addc.u32 %r305, %r508, %r508;
	// end inline asm
	// begin inline asm
	mad.hi.cc.u32 %r308, %r510, %r338, %r277;
	// end inline asm
	// begin inline asm
	madc.hi.cc.u32 %r312, %r514, %r338, %r281;
	// end inline asm
	// begin inline asm
	madc.hi.cc.u32 %r316, %r518, %r338, %r285;
	// end inline asm
	// begin inline asm
	madc.hi.cc.u32 %r320, %r522, %r338, %r289;
	// end inline asm
	// begin inline asm
	madc.hi.cc.u32 %r324, %r526, %r338, %r293;
	// end inline asm
	// begin inline asm
	madc.hi.cc.u32 %r328, %r530, %r338, %r297;
	// end inline asm
	// begin inline asm
	madc.hi.cc.u32 %r332, %r534, %r338, %r301;
	// end inline asm
	// begin inline asm
	madc.hi.u32 %r336, %r538, %r338, %r305;
	// end inline asm
	// begin inline asm
	mad.lo.cc.u32 %r340, %r510, %r405, %r308;
	// end inline asm
	// begin inline asm
	madc.lo.cc.u32 %r344, %r514, %r405, %r312;
	// end inline asm
	// begin inline asm
	madc.lo.cc.u32 %r348, %r518, %r405, %r316;
	// end inline asm
	// begin inline asm
	madc.lo.cc.u32 %r352, %r522, %r405, %r320;
	// end inline asm
	// begin inline asm
	madc.lo.cc.u32 %r356, %r526, %r405, %r324;
	// end inline asm
	// begin inline asm
	madc.lo.cc.u32 %r360, %r530, %r405, %r328;
	// end inline asm
	// begin inline asm
	madc.lo.cc.u32 %r364, %r534, %r405, %r332;
	// end inline asm
	// begin inline asm
	madc.lo.cc.u32 %r368, %r538, %r405, %r336;
	// end inline asm
	// begin inline asm
	addc.u32 %r372, %r508, %r508;
	// end inline asm
	// begin inline asm
	mad.hi.cc.u32 %r375, %r510, %r405, %r344;
	// end inline asm
	// begin inline asm
	madc.hi.cc.u32 %r379, %r514, %r405, %r348;
	// end inline asm
	// begin inline asm
	madc.hi.cc.u32 %r383, %r518, %r405, %r352;
	// end inline asm
	// begin inline asm
	madc.hi.cc.u32 %r387, %r522, %r405, %r356;
	// end inline asm
	// begin inline asm
	madc.hi.cc.u32 %r391, %r526, %r405, %r360;
	// end inline asm
	// begin inline asm
	madc.hi.cc.u32 %r395, %r530, %r405, %r364;
	// end inline asm
	// begin inline asm
	madc.hi.cc.u32 %r399, %r534, %r405, %r368;
	// end inline asm
	// begin inline asm
	madc.hi.u32 %r403, %r538, %r405, %r372;
	// end inline asm
	// begin inline asm
	mad.lo.cc.u32 %r407, %r510, %r472, %r375;
	// end inline asm
	// begin inline asm
	madc.lo.cc.u32 %r411, %r514, %r472, %r379;
	// end inline asm
	// begin inline asm
	madc.lo.cc.u32 %r415, %r518, %r472, %r383;
	// end inline asm
	// begin inline asm
	madc.lo.cc.u32 %r419, %r522, %r472, %r387;
	// end inline asm
	// begin inline asm
	madc.lo.cc.u32 %r423, %r526, %r472, %r391;
	// end inline asm
	// begin inline asm
	madc.lo.cc.u32 %r427, %r530, %r472, %r395;
	// end inline asm
	// begin inline asm
	madc.lo.cc.u32 %r431, %r534, %r472, %r399;
	// end inline asm
	// begin inline asm
	madc.lo.cc.u32 %r435, %r538, %r472, %r403;
	// end inline asm
	// begin inline asm
	addc.u32 %r439, %r508, %r508;
	// end inline asm
	// begin inline asm
	mad.hi.cc.u32 %r442, %r510, %r472, %r411;
	// end inline asm
	// begin inline asm
	madc.hi.cc.u32 %r446, %r514, %r472, %r415;
	// end inline asm
	// begin inline asm
	madc.hi.cc.u32 %r450, %r518, %r472, %r419;
	// end inline asm
	// begin inline asm
	madc.hi.cc.u32 %r454, %r522, %r472, %r423;
	// end inline asm
	// begin inline asm
	madc.hi.cc.u32 %r458, %r526, %r472, %r427;
	// end inline asm
	// begin inline asm
	madc.hi.cc.u32 %r462, %r530, %r472, %r431;
	// end inline asm
	// begin inline asm
	madc.hi.cc.u32 %r466, %r534, %r472, %r435;
	// end inline asm
	// begin inline asm
	madc.hi.u32 %r470, %r538, %r472, %r439;
	// end inline asm
	// begin inline asm
	mad.lo.cc.u32 %r474, %r510, %r539, %r442;
	// end inline asm
	// begin inline asm
	madc.lo.cc.u32 %r478, %r514, %r539, %r446;
	// end inline asm
	// begin inline asm
	madc.lo.cc.u32 %r482, %r518, %r539, %r450;
	// end inline asm
	// begin inline asm
	madc.lo.cc.u32 %r486, %r522, %r539, %r454;
	// end inline asm
	// begin inline asm
	madc.lo.cc.u32 %r490, %r526, %r539, %r458;
	// end inline asm
	// begin inline asm
	madc.lo.cc.u32 %r494, %r530, %r539, %r462;
	// end inline asm
	// begin inline asm
	madc.lo.cc.u32 %r498, %r534, %r539, %r466;
	// end inline asm
	// begin inline asm
	madc.lo.cc.u32 %r502, %r538, %r539, %r470;
	// end inline asm
	// begin inline asm
	addc.u32 %r506, %r508, %r508;
	// end inline asm
	// begin inline asm
	mad.hi.cc.u32 %r509, %r510, %r539, %r478;
	// end inline asm
	// begin inline asm
	madc.hi.cc.u32 %r513, %r514, %r539, %r482;
	// end inline asm
	// begin inline asm
	madc.hi.cc.u32 %r517, %r518, %r539, %r486;
	// end inline asm
	// begin inline asm
	madc.hi.cc.u32 %r521, %r522, %r539, %r490;
	// end inline asm
	// begin inline asm
	madc.hi.cc.u32 %r525, %r526, %r539, %r494;
	// end inline asm
	// begin inline asm
	madc.hi.cc.u32 %r529, %r530, %r539, %r498;
	// end inline asm
	// begin inline asm
	madc.hi.cc.u32 %r533, %r534, %r539, %r502;
	// end inline asm
	// begin inline asm
	madc.hi.u32 %r537, %r538, %r539, %r506;
	// end inline asm
	st.global.u32 	[%rd13], %r5;
	st.global.u32 	[%rd13+4], %r72;
	st.global.u32 	[%rd13+8], %r139;
	st.global.u32 	[%rd13+12], %r206;
	st.global.u32 	[%rd13+16], %r273;
	st.global.u32 	[%rd13+20], %r340;
	st.global.u32 	[%rd13+24], %r407;
	st.global.u32 	[%rd13+28], %r474;
	st.global.u32 	[%rd13+32], %r509;
	st.global.u32 	[%rd13+36], %r513;
	st.global.u32 	[%rd13+40], %r517;
	st.global.u32 	[%rd13+44], %r521;
	st.global.u32 	[%rd13+48], %r525;
	st.global.u32 	[%rd13+52], %r529;
	st.global.u32 	[%rd13+56], %r533;
	st.global.u32 	[%rd13+60], %r537;
$L__BB0_2:
	ret;

}
	// .globl	_Z17multVectorsKernelILi500EEvP6bigintPKS0_P11bigint_widem
.visible .entry _Z17multVectorsKernelILi500EEvP6bigintPKS0_P11bigint_widem(
	.param .u64 .ptr .align 1 _Z17multVectorsKernelILi500EEvP6bigintPKS0_P11bigint_widem_param_0,
	.param .u64 .ptr .align 1 _Z17multVectorsKernelILi500EEvP6bigintPKS0_P11bigint_widem_param_1,
	.param .u64 .ptr .align 1 _Z17multVectorsKernelILi500EEvP6bigintPKS0_P11bigint_widem_param_2,
	.param .u64 _Z17multVectorsKernelILi500EEvP6bigintPKS0_P11bigint_widem_param_3
)
{
	.reg .pred 	%p<3>;
	.reg .b32 	%r<2837>;
	.reg .b64 	%rd<15>;

	ld.param.u64 	%rd2, [_Z17multVectorsKernelILi500EEvP6bigintPKS0_P11bigint_widem_param_0];
	ld.param.u64 	%rd3, [_Z17multVectorsKernelILi500EEvP6bigintPKS0_P11bigint_widem_param_1];
	ld.param.u64 	%rd5, [_Z17multVectorsKernelILi500EEvP6bigintPKS0_P11bigint_widem_param_3];
	mov.u32 	%r43, %ntid.x;
	mov.u32 	%r44, %ctaid.x;
	mov.u32 	%r45, %tid.x;
	mad.lo.s32 	%r46, %r43, %r44, %r45;
	cvt.s64.s32 	%rd1, %r46;
	setp.le.u64 	%p1, %rd5, %rd1;
	@%p1 bra 	$L__BB1_5;
	cvta.to.global.u64 	%rd6, %rd2;
	cvta.to.global.u64 	%rd7, %rd3;
	shl.b64 	%rd8, %rd1, 5;
	add.s64 	%rd9, %rd6, %rd8;
	ld.global.v4.u32 	{%r2835, %r2833, %r2832, %r2831}, [%rd9];
	ld.global.v4.u32 	{%r2830, %r2829, %r2828, %r2834}, [%rd9+16];
	add.s64 	%rd10, %rd7, %rd8;
	ld.global.v4.u32 	{%r9, %r10, %r11, %r12}, [%rd10];
	ld.global.v4.u32 	{%r13, %r14, %r15, %r16}, [%rd10+16];
	mov.b32 	%r2836, 0;
$L__BB1_2:
	mov.b32 	%r1671, 0;
	// begin inline asm
	mad.lo.cc.u32 %r48, %r2835, %r9, %r1671;
	// end inline asm
	// begin inline asm
	madc.lo.cc.u32 %r52, %r2833, %r9, %r1671;
	// end inline asm
	// begin inline asm
	madc.lo.cc.u32 %r56, %r2832, %r9, %r1671;
	// end inline asm
	// begin inline asm
	madc.lo.cc.u32 %r60, %r2831, %r9, %r1671;
	// end inline asm
	// begin inline asm
	madc.lo.cc.u32 %r64, %r2830, %r9, %r1671;
	// end inline asm
	// begin inline asm
	madc.lo.cc.u32 %r68, %r2829, %r9, %r1671;
	// end inline asm
	// begin inline asm
	madc.lo.cc.u32 %r72, %r2828, %r9, %r1671;
	// end inline asm
	// begin inline asm
	madc.lo.cc.u32 %r76, %r2834, %r9, %r1671;
	// end inline asm
	// begin inline asm
	addc.u32 %r80, %r1671, %r1671;
	// end inline asm
	// begin inline asm
	mad.hi.cc.u32 %r83, %r2835, %r9, %r52;
	// end inline asm
	// begin inline asm
	madc.hi.cc.u32 %r87, %r2833, %r9, %r56;
	// end inline asm
	// begin inline asm
	madc.hi.cc.u32 %r91, %r2832, %r9, %r60;
	// end inline asm
	// begin inline asm
	madc.hi.cc.u32 %r95, %r2831, %r9, %r64;
	// end inline asm
	// begin inline asm
	madc.hi.cc.u32 %r99, %r2830, %r9, %r68;
	// end inline asm
	// begin inline asm
	madc.hi.cc.u32 %r103, %r2829, %r9, %r72;
	// end inline asm
	// begin inline asm
	madc.hi.cc.u32 %r107, %r2828, %r9, %r76;
	// end inline asm
	// begin inline asm
	madc.hi.u32 %r111, %r2834, %r9, %r80;
	// end inline asm
	// begin inline asm
	mad.lo.cc.u32 %r115, %r2835, %r10, %r83;
	// end inline asm
	// begin inline asm
	madc.lo.cc.u32 %r119, %r2833, %r10, %r87;
	// end inline asm
	// begin inline asm
	madc.lo.cc.u32 %r123, %r2832, %r10, %r91;
	// end inline asm
	// begin inline asm
	madc.lo.cc.u32 %r127, %r2831, %r10, %r95;
	// end inline asm
	// begin inline asm
	madc.lo.cc.u32 %r131, %r2830, %r10, %r99;
	// end inline asm
	// begin inline asm
	madc.lo.cc.u32 %r135, %r2829, %r10, %r103;
	// end inline asm
	// begin inline asm
	madc.lo.cc.u32 %r139, %r2828, %r10, %r107;
	// end inline asm
	// begin inline asm
	madc.lo.cc.u32 %r143, %r2834, %r10, %r111;
	// end inline asm
	// begin inline asm
	addc.u32 %r147, %r1671, %r1671;
	// end inline asm
	// begin inline asm
	mad.hi.cc.u32 %r150, %r2835, %r10, %r119;
	// end inline asm
	// begin inline asm
	madc.hi.cc.u32 %r154, %r2833, %r10, %r123;
	// end inline asm
	// begin inline asm
	madc.hi.cc.u32 %r158, %r2832, %r10, %r127;
	// end inline asm
	// begin inline asm
	madc.hi.cc.u32 %r162, %r2831, %r10, %r131;
	// end inline asm
	// begin inline asm
	madc.hi.cc.u32 %r166, %r2830, %r10, %r135;
	// end inline asm
	// begin inline asm
	madc.hi.cc.u32 %r170, %r2829, %r10, %r139;
	// end inline asm
	// begin inline asm
	madc.hi.cc.u32 %r174, %r2828, %r10, %r143;
	// end inline asm
	// begin inline asm
	madc.hi.u32 %r178, %r2834, %r10, %r147;
	// end inline asm
	// begin inline asm
	mad.lo.cc.u32 %r182, %r2835, %r11, %r150;
	// end inline asm
	// begin inline asm
	madc.lo.cc.u32 %r186, %r2833, %r11, %r154;
	// end inline asm
	// begin inline asm
	madc.lo.cc.u32 %r190, %r2832, %r11, %r158;
	// end inline asm
	// begin inline asm
	madc.lo.cc.u32 %r194, %r2831, %r11, %r162;
	// end inline asm
	// begin inline asm
	madc.lo.cc.u32 %r198, %r2830, %r11, %r166;
	// end inline asm
	// begin inline asm
	madc.lo.cc.u32 %r202, %r2829, %r11, %r170;
	// end inline asm
	// begin inline asm
	madc.lo.cc.u32 %r206, %r2828, %r11, %r174;
	// end inline asm
	// begin inline asm
	madc.lo.cc.u32 %r210, %r2834, %r11, %r178;
	// end inline asm
	// begin inline asm
	addc.u32 %r214, %r1671, %r1671;
	// end inline asm
	// begin inline asm
	mad.hi.cc.u32 %r217, %r2835, %r11, %r186;
	// end inline asm
	// begin inline asm
	madc.hi.cc.u32 %r221, %r2833, %r11, %r190;
	// end inline asm
	// begin inline asm
	madc.hi.cc.u32 %r225, %r2832, %r11, %r194;
	// end inline asm
	// begin inline asm
	madc.hi.cc.u32 %r229, %r2831, %r11, %r198;
	// end inline asm
	// begin inline asm
	madc.hi.cc.u32 %r233, %r2830, %r11, %r202;
	// end inline asm
	// begin inline asm
	madc.hi.cc.u32 %r237, %r2829, %r11, %r206;
	// end inline asm
	// begin inline asm
	madc.hi.cc.u32 %r241, %r2828, %r11, %r210;
	// end inline asm
	// begin inline asm
	madc.hi.u32 %r245, %r2834, %r11, %r214;
	// end inline asm
	// begin inline asm
	mad.lo.cc.u32 %r249, %r2835, %r12, %r217;
	// end inline asm
	// begin inline asm
	madc.lo.cc.u32 %r253, %r2833, %r12, %r221;
	// end inline asm
	// begin inline asm
	madc.lo.cc.u32 %r257, %r2832, %r12, %r225;
	// end inline asm
	// begin inline asm
	madc.lo.cc.u32 %r261, %r2831, %r12, %r229;
	// end inline asm
	// begin inline asm
	madc.lo.cc.u32 %r265, %r2830, %r12, %r233;
	// end inline asm
	// begin inline asm
	madc.lo.cc.u32 %r269, %r2829, %r12, %r237;
	// end inline asm
	// begin inline asm
	madc.lo.cc.u32 %r273, %r2828, %r12, %r241;
	// end inline asm
	// begin inline asm
	madc.lo.cc.u32 %r277, %r2834, %r12, %r245;
	// end inline asm
	// begin inline asm
	addc.u32 %r281, %r1671, %r1671;
	// end inline asm
	// begin inline asm
	mad.hi.cc.u32 %r284, %r2835, %r12, %r253;
	// end inline asm
	// begin inline asm
	madc.hi.cc.u32 %r288, %r2833, %r12, %r257;
	// end inline asm
	// begin inline asm
	madc.hi.cc.u32 %r292, %r2832, %r12, %r261;
	// end inline asm
	// begin inline asm
	madc.hi.cc.u32 %r296, %r2831, %r12, %r265;
	// end inline asm
	// begin inline asm
	madc.hi.cc.u32 %r300, %r2830, %r12, %r269;
	// end inline asm
	// begin inline asm
	madc.hi.cc.u32 %r304, %r2829, %r12, %r273;
	// end inline asm
	// begin inline asm
	madc.hi.cc.u32 %r308, %r2828, %r12, %r277;
	// end inline asm
	// begin inline asm
	madc.hi.u32 %r312, %r2834, %r12, %r281;
	// end inline asm
	// begin inline asm
	mad.lo.cc.u32 %r316, %r2835, %r13, %r284;
	// end inline asm
	// begin inline asm
	madc.lo.cc.u32 %r320, %r2833, %r13, %r288;
	// end inline asm
	// begin inline asm
	madc.lo.cc.u32 %r324, %r2832, %r13, %r292;
	// end inline asm
	// begin inline asm
	madc.lo.cc.u32 %r328, %r2831, %r13, %r296;
	// end inline asm
	// begin inline asm
	madc.lo.cc.u32 %r332, %r2830, %r13, %r300;
	// end inline asm
	// begin inline asm
	madc.lo.cc.u32 %r336, %r2829, %r13, %r304;
	// end inline asm
	// begin inline asm
	madc.lo.cc.u32 %r340, %r2828, %r13, %r308;
	// end inline asm
	// begin inline asm
	madc.lo.cc.u32 %r344, %r2834, %r13, %r312;
	// end inline asm
	// begin inline asm
	addc.u32 %r348, %r1671, %r1671;
	// end inline asm
	// begin inline asm
	mad.hi.cc.u32 %r351, %r2835, %r13, %r320;
	// end inline asm
	// begin inline asm
	madc.hi.cc.u32 %r355, %r2833, %r13, %r324;
	// end inline asm
	// begin inline asm
	madc.hi.cc.u32 %r359, %r2832, %r13, %r328;
	// end inline asm
	// begin inline asm
	madc.hi.cc.u32 %r363, %r2831, %r13, %r332;
	// end inline asm
	// begin inline asm
	madc.hi.cc.u32 %r367, %r2830, %r13, %r336;
	// end inline asm
	// begin inline asm
	madc.hi.cc.u32 %r371, %r2829, %r13, %r340;
	// end inline asm
	// begin inline asm
	madc.hi.cc.u32 %r375, %r2828, %r13, %r344;
	// end inline asm
	// begin inline asm
	madc.hi.u32 %r379, %r2834, %r13, %r348;
	// end inline asm
	// begin inline asm
	mad.lo.cc.u32 %r383, %r2835, %r14, %r351;
	// end inline asm
	// begin inline asm
	madc.lo.cc.u32 %r387, %r2833, %r14, %r355;
	// end inline asm
	// begin inline asm
	madc.lo.cc.u32 %r391, %r2832, %r14, %r359;
	// end inline asm
	// begin inline asm
	madc.lo.cc.u32 %r395, %r2831, %r14, %r363;
	// end inline asm
	// begin inline asm
	madc.lo.cc.u32 %r399, %r2830, %r14, %r367;
	// end inline asm
	// begin inline asm
	madc.lo.cc.u32 %r403, %r2829, %r14, %r371;
	// end inline asm
	// begin inline asm
	madc.lo.cc.u32 %r407, %r2828, %r14, %r375;
	// end inline asm
	// begin inline asm
	madc.lo.cc.u32 %r411, %r2834, %r14, %r379;
	// end inline asm
	// begin inline asm
	addc.u32 %r415, %r1671, %r1671;
	// end inline asm
	// begin inline asm
	mad.hi.cc.u32 %r418, %r2835, %r14, %r387;
	// end inline asm
	// begin inline asm
	madc.hi.cc.u32 %r422, %r2833, %r14, %r391;
	// end inline asm
	// begin inline asm
	madc.hi.cc.u32 %r426, %r2832, %r14, %r395;
	// end inline asm
	// begin inline asm
	madc.hi.cc.u32 %r430, %r2831, %r14, %r399;
	// end inline asm
	// begin inline asm
	madc.hi.cc.u32 %r434, %r2830, %r14, %r403;
	// end inline asm
	// begin inline asm
	madc.hi.cc.u32 %r438, %r2829, %r14, %r407;
	// end inline asm
	// begin inline asm
	madc.hi.cc.u32 %r442, %r2828, %r14, %r411;
	// end inline asm
	// begin inline asm
	madc.hi.u32 %r446, %r2834, %r14, %r415;
	// end inline asm
	// begin inline asm
	mad.lo.cc.u32 %r450, %r2835, %r15, %r418;
	// end inline asm
	// begin inline asm
	madc.lo.cc.u32 %r454, %r2833, %r15, %r422;
	// end inline asm
	// begin inline asm
	madc.lo.cc.u32 %r458, %r2832, %r15, %r426;
	// end inline asm
	// begin inline asm
	madc.lo.cc.u32 %r462, %r2831, %r15, %r430;
	// end inline asm
	// begin inline asm
	madc.lo.cc.u32 %r466, %r2830, %r15, %r434;
	// end inline asm
	// begin inline asm
	madc.lo.cc.u32 %r470, %r2829, %r15, %r438;
	// end inline asm
	// begin inline asm
	madc.lo.cc.u32 %r474, %r2828, %r15, %r442;
	// end inline asm
	// begin inline asm
	madc.lo.cc.u32 %r478, %r2834, %r15, %r446;
	// end inline asm
	// begin inline asm
	addc.u32 %r482, %r1671, %r1671;
	// end inline asm
	// begin inline asm
	mad.hi.cc.u32 %r485, %r2835, %r15, %r454;
	// end inline asm
	// begin inline asm
	madc.hi.cc.u32 %r489, %r2833, %r15, %r458;
	// end inline asm
	// begin inline asm
	madc.hi.cc.u32 %r493, %r2832, %r15, %r462;
	// end inline asm
	// begin inline asm
	madc.hi.cc.u32 %r497, %r2831, %r15, %r466;
	// end inline asm
	// begin inline asm
	madc.hi.cc.u32 %r501, %r2830, %r15, %r470;
	// end inline asm
	// begin inline asm
	madc.hi.cc.u32 %r505, %r2829, %r15, %r474;
	// end inline asm
	// begin inline asm
	madc.hi.cc.u32 %r509, %r2828, %r15, %r478;
	// end inline asm
	// begin inline asm
	madc.hi.u32 %r513, %r2834, %r15, %r482;
	// end inline asm
	// begin inline asm
	mad.lo.cc.u32 %r517, %r2835, %r16, %r485;
	// end inline asm
	// begin inline asm
	madc.lo.cc.u32 %r521, %r2833, %r16, %r489;
	// end inline asm
	// begin inline asm
	madc.lo.cc.u32 %r525, %r2832, %r16, %r493;
	// end inline asm
	// begin inline asm
	madc.lo.cc.u32 %r529, %r2831, %r16, %r497;
	// end inline asm
	// begin inline asm
	madc.lo.cc.u32 %r533, %r2830, %r16, %r501;
	// end inline asm
	// begin inline asm
	madc.lo.cc.u32 %r537, %r2829, %r16, %r505;
	// end inline asm
	// begin inline asm
	madc.lo.cc.u32 %r541, %r2828, %r16, %r509;
	// end inline asm
	// begin inline asm
	madc.lo.cc.u32 %r545, %r2834, %r16, %r513;
	// end inline asm
	// begin inline asm
	addc.u32 %r549, %r1671, %r1671;
	// end inline asm
	// begin inline asm
	mad.hi.cc.u32 %r552, %r2835, %r16, %r521;
	// end inline asm
	// begin inline asm
	madc.hi.cc.u32 %r556, %r2833, %r16, %r525;
	// end inline asm
	// begin inline asm
	madc.hi.cc.u32 %r560, %r2832, %r16, %r529;
	// end inline asm
	// begin inline asm
	madc.hi.cc.u32 %r564, %r2831, %r16, %r533;
	// end inline asm
	// begin inline asm
	madc.hi.cc.u32 %r568, %r2830, %r16, %r537;
	// end inline asm
	// begin inline asm
	madc.hi.cc.u32 %r572, %r2829, %r16, %r541;
	// end inline asm
	// begin inline asm
	madc.hi.cc.u32 %r576, %r2828, %r16, %r545;
	// end inline asm
	// begin inline asm
	madc.hi.u32 %r580, %r2834, %r16, %r549;
	// end inline asm
	// begin inline asm
	add.cc.u32 %r584, %r48, %r552;
	// end inline asm
	// begin inline asm
	addc.cc.u32 %r587, %r115, %r556;
	// end inline asm
	// begin inline asm
	addc.cc.u32 %r590, %r182, %r560;
	// end inline asm
	// begin inline asm
	addc.cc.u32 %r593, %r249, %r564;
	// end inline asm
	// begin inline asm
	addc.cc.u32 %r596, %r316, %r568;
	// end inline asm
	// begin inline asm
	addc.cc.u32 %r599, %r383, %r572;
	// end inline asm
	// begin inline asm
	addc.cc.u32 %r602, %r450, %r576;
	// end inline asm
	// begin inline asm
	addc.u32 %r605, %r517, %r580;
	// end inline asm
	// begin inline asm
	mad.lo.cc.u32 %r608, %r584, %r9, %r1671;
	// end inline asm
	// begin inline asm
	madc.lo.cc.u32 %r612, %r587, %r9, %r1671;
	// end inline asm
	// begin inline asm
	madc.lo.cc.u32 %r616, %r590, %r9, %r1671;
	// end inline asm
	// begin inline asm
	madc.lo.cc.u32 %r620, %r593, %r9, %r1671;
	// end inline asm
	// begin inline asm
	madc.lo.cc.u32 %r624, %r596, %r9, %r1671;
	// end inline asm
	// begin inline asm
	madc.lo.cc.u32 %r628, %r599, %r9, %r1671;
	// end inline asm
	// begin inline asm
	madc.lo.cc.u32 %r632, %r602, %r9, %r1671;
	// end inline asm
	// begin inline asm
	madc.lo.cc.u32 %r636, %r605, %r9, %r1671;
	// end inline asm
	// begin inline asm
	addc.u32 %r640, %r1671, %r1671;
	// end inline asm
	// begin inline asm
	mad.hi.cc.u32 %r643, %r584, %r9, %r612;
	// end inline asm
	// begin inline asm
	madc.hi.cc.u32 %r647, %r587, %r9, %r616;
	// end inline asm
	// begin inline asm
	madc.hi.cc.u32 %r651, %r590, %r9, %r620;
	// end inline asm
	// begin inline asm
	madc.hi.cc.u32 %r655, %r593, %r9, %r624;
	// end inline asm
	// begin inline asm
	madc.hi.cc.u32 %r659, %r596, %r9, %r628;
	// end inline asm
	// begin inline asm
	madc.hi.cc.u32 %r663, %r599, %r9, %r632;
	// end inline asm
	// begin inline asm
	madc.hi.cc.u32 %r667, %r602, %r9, %r636;
	// end inline asm
	// begin inline asm
	madc.hi.u32 %r671, %r605, %r9, %r640;
	// end inline asm
	// begin inline asm
	mad.lo.cc.u32 %r675, %r584, %r10, %r643;
	// end inline asm
	// begin inline asm
	madc.lo.cc.u32 %r679, %r587, %r10, %r647;
	// end inline asm
	// begin inline asm
	madc.lo.cc.u32 %r683, %r590, %r10, %r651;
	// end inline asm
	// begin inline asm
	madc.lo.cc.u32 %r687, %r593, %r10, %r655;
	// end inline asm
	// begin inline asm
	madc.lo.cc.u32 %r691, %r596, %r10, %r659;
	// end inline asm
	// begin inline asm
	madc.lo.cc.u32 %r695, %r599, %r10, %r663;
	// end inline asm
	// begin inline asm
	madc.lo.cc.u32 %r699, %r602, %r10, %r667;
	// end inline asm
	// begin inline asm
	madc.lo.cc.u32 %r703, %r605, %r10, %r671;
	// end inline asm
	// begin inline asm
	addc.u32 %r707, %r1671, %r1671;
	// end inline asm
	// begin inline asm
	mad.hi.cc.u32 %r710, %r584, %r10, %r679;
	// end inline asm
	// begin inline asm
	madc.hi.cc.u32 %r714, %r587, %r10, %r683;
	// end inline asm
	// begin inline asm
	madc.hi.cc.u32 %r718, %r590, %r10, %r687;
	// end inline asm
	// begin inline asm
	madc.hi.cc.u32 %r722, %r593, %r10, %r691;
	// end inline asm
	// begin inline asm
	madc.hi.cc.u32 %r726, %r596, %r10, %r695;
	// end inline asm
	// begin inline asm
	madc.hi.cc.u32 %r730, %r599, %r10, %r699;
	// end inline asm
	// begin inline asm
	madc.hi.cc.u32 %r734, %r602, %r10, %r703;
	// end inline asm
	// begin inline asm
	madc.hi.u32 %r738, %r605, %r10, %r707;
	// end inline asm
	// begin inline asm
	mad.lo.cc.u32 %r742, %r584, %r11, %r710;
	// end inline asm
	// begin inline asm
	madc.lo.cc.u32 %r746, %r587, %r11, %r714;
	// end inline asm
	// begin inline asm
	madc.lo.cc.u32 %r750, %r590, %r11, %r718;
	// end inline asm
	// begin inline asm
	madc.lo.cc.u32 %r754, %r593, %r11, %r722;
	// end inline asm
	// begin inline asm
	madc.lo.cc.u32 %r758, %r596, %r11, %r726;
	// end inline asm
	// begin inline asm
	madc.lo.cc.u32 %r762, %r599, %r11, %r730;
	// end inline asm
	// begin inline asm
	madc.lo.cc.u32 %r766, %r602, %r11, %r734;
	// end inline asm
	// begin inline asm
	madc.lo.cc.u32 %r770, %r605, %r11, %r738;
	// end inline asm
	// begin inline asm
	addc.u32 %r774, %r1671, %r1671;
	// end inline asm
	// begin inline asm
	mad.hi.cc.u32 %r777, %r584, %r11, %r746;
	// end inline asm
	// begin inline asm
	madc.hi.cc.u32 %r781, %r587, %r11, %r750;
	// end inline asm
	// begin inline asm
	madc.hi.cc.u32 %r785, %r590, %r11, %r754;
	// end inline asm
	// begin inline asm
	madc.hi.cc.u32 %r789, %r593, %r11, %r758;
	// end inline asm
	// begin inline asm
	madc.hi.cc.u32 %r793, %r596, %r11, %r762;
	// end inline asm
	// begin inline asm
	madc.hi.cc.u32 %r797, %r599, %r11, %r766;
	// end inline asm
	// begin inline asm
	madc.hi.cc.u32 %r801, %r602, %r11, %r770;
	// end inline asm
	// begin inline asm
	madc.hi.u32 %r805, %r605, %r11, %r774;
	// end inline asm
	// begin inline asm
	mad.lo.cc.u32 %r809, %r584, %r12, %r777;
	// end inline asm
	// begin inline asm
	madc.lo.cc.u32 %r813, %r587, %r12, %r781;
	// end inline asm
	// begin inline asm
	madc.lo.cc.u32 %r817, %r590, %r12, %r785;
	// end inline asm
	// begin inline asm
	madc.lo.cc.u32 %r821, %r593, %r12, %r789;
	// end inline asm
	// begin inline asm
	madc.lo.cc.u32 %r825, %r596, %r12, %r793;
	// end inline asm
	// begin inline asm
	madc.lo.cc.u32 %r829, %r599, %r12, %r797;
	// end inline asm
	// begin inline asm
	madc.lo.cc.u32 %r833, %r602, %r12, %r801;
	// end inline asm
	// begin inline asm
	madc.lo.cc.u32 %r837, %r605, %r12, %r805;
	// end inline asm
	// begin inline asm
	addc.u32 %r841, %r1671, %r1671;
	// end inline asm
	// begin inline asm
	mad.hi.cc.u32 %r844, %r584, %r12, %r813;
	// end inline asm
	// begin inline asm
	madc.hi.cc.u32 %r848, %r587, %r12, %r817;
	// end inline asm
	// begin inline asm
	madc.hi.cc.u32 %r852, %r590, %r12, %r821;
	// end inline asm
	// begin inline asm
	madc.hi.cc.u32 %r856, %r593, %r12, %r825;
	// end inline asm
	// begin inline asm
	madc.hi.cc.u32 %r860, %r596, %r12, %r829;
	// end inline asm
	// begin inline asm
	madc.hi.cc.u32 %r864, %r599, %r12, %r833;
	// end inline asm
	// begin inline asm
	madc.hi.cc.u32 %r868, %r602, %r12, %r837;
	// end inline asm
	// begin inline asm
	madc.hi.u32 %r872, %r605, %r12, %r841;
	// end inline asm
	// begin inline asm
	mad.lo.cc.u32 %r876, %r584, %r13, %r844;
	// end inline asm
	// begin inline asm
	madc.lo.cc.u32 %r880, %r587, %r13, %r848;
	// end inline asm
	// begin inline asm
	madc.lo.cc.u32 %r884, %r590, %r13, %r852;
	// end inline asm
	// begin inline asm
	madc.lo.cc.u32 %r888, %r593, %r13, %r856;
	// end inline asm
	// begin inline asm
	madc.lo.cc.u32 %r892, %r596, %r13, %r860;
	// end inline asm
	// begin inline asm
	madc.lo.cc.u32 %r896, %r599, %r13, %r864;
	// end inline asm
	// begin inline asm
	madc.lo.cc.u32 %r900, %r602, %r13, %r868;
	// end inline asm
	// begin inline asm
	madc.lo.cc.u32 %r904, %r605, %r13, %r872;
	// end inline asm
	// begin inline asm
	addc.u32 %r908, %r1671, %r1671;
	// end inline asm
	// begin inline asm
	mad.hi.cc.u32 %r911, %r584, %r13, %r880;
	// end inline asm
	// begin inline asm
	madc.hi.cc.u32 %r915, %r587, %r13, %r884;
	// end inline asm
	// begin inline asm
	madc.hi.cc.u32 %r919, %r590, %r13, %r888;
	// end inline asm
	// begin inline asm
	madc.hi.cc.u32 %r923, %r593, %r13, %r892;
	// end inline asm
	// begin inline asm
	madc.hi.cc.u32 %r927, %r596, %r13, %r896;
	// end inline asm
	// begin inline asm
	madc.hi.cc.u32 %r931, %r599, %r13, %r900;
	// end inline asm
	// begin inline asm
	madc.hi.cc.u32 %r935, %r602, %r13, %r904;
	// end inline asm
	// begin inline asm
	madc.hi.u32 %r939, %r605, %r13, %r908;
	// end inline asm
	// begin inline asm
	mad.lo.cc.u32 %r943, %r584, %r14, %r911;
	// end inline asm
	// begin inline asm
	madc.lo.cc.u32 %r947, %r587, %r14, %r915;
	// end inline asm
	// begin inline asm
	madc.lo.cc.u32 %r951, %r590, %r14, %r919;
	// end inline asm
	// begin inline asm
	madc.lo.cc.u32 %r955, %r593, %r14, %r923;
	// end inline asm
	// begin inline asm
	madc.lo.cc.u32 %r959, %r596, %r14, %r927;
	// end inline asm
	// begin inline asm
	madc.lo.cc.u32 %r963, %r599, %r14, %r931;
	// end inline asm
	// begin inline asm
	madc.lo.cc.u32 %r967, %r602, %r14, %r935;
	// end inline asm
	// begin inline asm
	madc.lo.cc.u32 %r971, %r605, %r14, %r939;
	// end inline asm
	// begin inline asm
	addc.u32 %r975, %r1671, %r1671;
	// end inline asm
	// begin inline asm
	mad.hi.cc.u32 %r978, %r584, %r14, %r947;
	// end inline asm
	// begin inline asm
	madc.hi.cc.u32 %r982, %r587, %r14, %r951;
	// end inline asm
	// begin inline asm
	madc.hi.cc.u32 %r986, %r590, %r14, %r955;
	// end inline asm
	// begin inline asm
	madc.hi.cc.u32 %r990, %r593, %r14, %r959;
	// end inline asm
	// begin inline asm
	madc.hi.cc.u32 %r994, %r596, %r14, %r963;
	// end inline asm
	// begin inline asm
	madc.hi.cc.u32 %r998, %r599, %r14, %r967;
	// end inline asm
	// begin inline asm
	madc.hi.cc.u32 %r1002, %r602, %r14, %r971;
	// end inline asm
	// begin inline asm
	madc.hi.u32 %r1006, %r605, %r14, %r975;
	// end inline asm
	// begin inline asm
	mad.lo.cc.u32 %r1010, %r584, %r15, %r978;
	// end inline asm
	// begin inline asm
	madc.lo.cc.u32 %r1014, %r587, %r15, %r982;
	// end inline asm
	// begin inline asm
	madc.lo.cc.u32 %r1018, %r590, %r15, %r986;
	// end inline asm
	// begin inline asm
	madc.lo.cc.u32 %r1022, %r593, %r15, %r990;
	// end inline asm
	// begin inline asm
	madc.lo.cc.u32 %r1026, %r596, %r15, %r994;
	// end inline asm
	// begin inline asm
	madc.lo.cc.u32 %r1030, %r599, %r15, %r998;
	// end inline asm
	// begin inline asm
	madc.lo.cc.u32 %r1034, %r602, %r15, %r1002;
	// end inline asm
	// begin inline asm
	madc.lo.cc.u32 %r1038, %r605, %r15, %r1006;
	// end inline asm
	// begin inline asm
	addc.u32 %r1042, %r1671, %r1671;
	// end inline asm
	// begin inline asm
	mad.hi.cc.u32 %r1045, %r584, %r15, %r1014;
	// end inline asm
	// begin inline asm
	madc.hi.cc.u32 %r1049, %r587, %r15, %r1018;
	// end inline asm
	// begin inline asm
	madc.hi.cc.u32 %r1053, %r590, %r15, %r1022;
	// end inline asm
	// begin inline asm
	madc.hi.cc.u32 %r1057, %r593, %r15, %r1026;
	// end inline asm
	// begin inline asm
	madc.hi.cc.u32 %r1061, %r596, %r15, %r1030;
	// end inline asm
	// begin inline asm
	madc.hi.cc.u32 %r1065, %r599, %r15, %r1034;
	// end inline asm
	// begin inline asm
	madc.hi.cc.u32 %r1069, %r602, %r15, %r1038;
	// end inline asm
	// begin inline asm
	madc.hi.u32 %r1073, %r605, %r15, %r1042;
	// end inline asm
	// begin inline asm
	mad.lo.cc.u32 %r1077, %r584, %r16, %r1045;
	// end inline asm
	// begin inline asm
	madc.lo.cc.u32 %r1081, %r587, %r16, %r1049;
	// end inline asm
	// begin inline asm
	madc.lo.cc.u32 %r1085, %r590, %r16, %r1053;
	// end inline asm
	// begin inline asm
	madc.lo.cc.u32 %r1089, %r593, %r16, %r1057;
	// end inline asm
	// begin inline asm
	madc.lo.cc.u32 %r1093, %r596, %r16, %r1061;
	// end inline asm
	// begin inline asm
	madc.lo.cc.u32 %r1097, %r599, %r16, %r1065;
	// end inline asm
	// begin inline asm
	madc.lo.cc.u32 %r1101, %r602, %r16, %r1069;
	// end inline asm
	// begin inline asm
	madc.lo.cc.u32 %r1105, %r605, %r16, %r1073;
	// end inline asm
	// begin inline asm
	addc.u32 %r1109, %r1671, %r1671;
	// end inline asm
	// begin inline asm
	mad.hi.cc.u32 %r1112, %r584, %r16, %r1081;
	// end inline asm
	// begin inline asm
	madc.hi.cc.u32 %r1116, %r587, %r16, %r1085;
	// end inline asm
	// begin inline asm
	madc.hi.cc.u32 %r1120, %r590, %r16, %r1089;
	// end inline asm
	// begin inline asm
	madc.hi.cc.u32 %r1124, %r593, %r16, %r1093;
	// end inline asm
	// begin inline asm
	madc.hi.cc.u32 %r1128, %r596, %r16, %r1097;
	// end inline asm
	// begin inline asm
	madc.hi.cc.u32 %r1132, %r599, %r16, %r1101;
	// end inline asm
	// begin inline asm
	madc.hi.cc.u32 %r1136, %r602, %r16, %r1105;
	// end inline asm
	// begin inline asm
	madc.hi.u32 %r1140, %r605, %r16, %r1109;
	// end inline asm
	// begin inline asm
	add.cc.u32 %r1144, %r608, %r1112;
	// end inline asm
	// begin inline asm
	addc.cc.u32 %r1147, %r675, %r1116;
	// end inline asm
	// begin inline asm
	addc.cc.u32 %r1150, %r742, %r1120;
	// end inline asm
	// begin inline asm
	addc.cc.u32 %r1153, %r809, %r1124;
	// end inline asm
	// begin inline asm
	addc.cc.u32 %r1156, %r876, %r1128;
	// end inline asm
	// begin inline asm
	addc.cc.u32 %r1159, %r943, %r1132;
	// end inline asm
	// begin inline asm
	addc.cc.u32 %r1162, %r1010, %r1136;
	// end inline asm
	// begin inline asm
	addc.u32 %r1165, %r1077, %r1140;
	// end inline asm
	// begin inline asm
	mad.lo.cc.u32 %r1168, %r1144, %r9, %r1671;
	// end inline asm
	// begin inline asm
	madc.lo.cc.u32 %r1172, %r1147, %r9, %r1671;
	// end inline asm
	// begin inline asm
	madc.lo.cc.u32 %r1176, %r1150, %r9, %r1671;
	// end inline asm
	// begin inline asm
	madc.lo.cc.u32 %r1180, %r1153, %r9, %r1671;
	// end inline asm
	// begin inline asm
	madc.lo.cc.u32 %r1184, %r1156, %r9, %r1671;
	// end inline asm
	// begin inline asm
	madc.lo.cc.u32 %r1188, %r1159, %r9, %r1671;
	// end inline asm
	// begin inline asm
	madc.lo.cc.u32 %r1192, %r1162, %r9, %r1671;
	// end inline asm
	// begin inline asm
	madc.lo.cc.u32 %r1196, %r1165, %r9, %r1671;
	// end inline asm
	// begin inline asm
	addc.u32 %r1200, %r1671, %r1671;
	// end inline asm
	// begin inline asm
	mad.hi.cc.u32 %r1203, %r1144, %r9, %r1172;
	// end inline asm
	// begin inline asm
	madc.hi.cc.u32 %r1207, %r1147, %r9, %r1176;
	// end inline asm
	// begin inline asm
	madc.hi.cc.u32 %r1211, %r1150, %r9, %r1180;
	// end inline asm
	// begin inline asm
	madc.hi.cc.u32 %r1215, %r1153, %r9, %r1184;
	// end inline asm
	// begin inline asm
	madc.hi.cc.u32 %r1219, %r1156, %r9, %r1188;
	// end inline asm
	// begin inline asm
	madc.hi.cc.u32 %r1223, %r1159, %r9, %r1192;
	// end inline asm
	// begin inline asm
	madc.hi.cc.u32 %r1227, %r1162, %r9, %r1196;
	// end inline asm
	// begin inline asm
	madc.hi.u32 %r1231, %r1165, %r9, %r1200;
	// end inline asm
	// begin inline asm
	mad.lo.cc.u32 %r1235, %r1144, %r10, %r1203;
	// end inline asm
	// begin inline asm
	madc.lo.cc.u32 %r1239, %r1147, %r10, %r1207;
	// end inline asm
	// begin inline asm
	madc.lo.cc.u32 %r1243, %r1150, %r10, %r1211;
	// end inline asm
	// begin inline asm
	madc.lo.cc.u32 %r1247, %r1153, %r10, %r1215;
	// end inline asm
	// begin inline asm
	madc.lo.cc.u32 %r1251, %r1156, %r10, %r1219;
	// end inline asm
	// begin inline asm
	madc.lo.cc.u32 %r1255, %r1159, %r10, %r1223;
	// end inline asm
	// begin inline asm
	madc.lo.cc.u32 %r1259, %r1162, %r10, %r1227;
	// end inline asm
	// begin inline asm
	madc.lo.cc.u32 %r1263, %r1165, %r10, %r1231;
	// end inline asm
	// begin inline asm
	addc.u32 %r1267, %r1671, %r1671;
	// end inline asm
	// begin inline asm
	mad.hi.cc.u32 %r1270, %r1144, %r10, %r1239;
	// end inline asm
	// begin inline asm
	madc.hi.cc.u32 %r1274, %r1147, %r10, %r1243;
	// end inline asm
	// begin inline asm
	madc.hi.cc.u32 %r1278, %r1150, %r10, %r1247;
	// end inline asm
	// begin inline asm
	madc.hi.cc.u32 %r1282, %r1153, %r10, %r1251;
	// end inline asm
	// begin inline asm
	madc.hi.cc.u32 %r1286, %r1156, %r10, %r1255;
	// end inline asm
	// begin inline asm
	madc.hi.cc.u32 %r1290, %r1159, %r10, %r1259;
	// end inline asm
	// begin inline asm
	madc.hi.cc.u32 %r1294, %r1162, %r10, %r1263;
	// end inline asm
	// begin inline asm
	madc.hi.u32 %r1298, %r1165, %r10, %r1267;
	// end inline asm
	// begin inline asm
	mad.lo.cc.u32 %r1302, %r1144, %r11, %r1270;
	// end inline asm
	// begin inline asm
	madc.lo.cc.u32 %r1306, %r1147, %r11, %r1274;
	// end inline asm
	// begin inline asm
	madc.lo.cc.u32 %r1310, %r1150, %r11, %r1278;
	// end inline asm
	// begin inline asm
	madc.lo.cc.u32 %r1314, %r1153, %r11, %r1282;
	// end inline asm
	// begin inline asm
	madc.lo.cc.u32 %r1318, %r1156, %r11, %r1286;
	// end inline asm
	// begin inline asm
	madc.lo.cc.u32 %r1322, %r1159, %r11, %r1290;
	// end inline asm
	// begin inline asm
	madc.lo.cc.u32 %r1326, %r1162, %r11, %r1294;
	// end inline asm
	// begin inline asm
	madc.lo.cc.u32 %r1330, %r1165, %r11, %r1298;
	// end inline asm
	// begin inline asm
	addc.u32 %r1334, %r1671, %r1671;
	// end inline asm
	// begin inline asm
	mad.hi.cc.u32 %r1337, %r1144, %r11, %r1306;
	// end inline asm
	// begin inline asm
	madc.hi.cc.u32 %r1341, %r1147, %r11, %r1310;
	// end inline asm
	// begin inline asm
	madc.hi.cc.u32 %r1345, %r1150, %r11, %r1314;
	// end inline asm
	// begin inline asm
	madc.hi.cc.u32 %r1349, %r1153, %r11, %r1318;
	// end inline asm
	// begin inline asm
	madc.hi.cc.u32 %r1353, %r1156, %r11, %r1322;
	// end inline asm
	// begin inline asm
	madc.hi.cc.u32 %r1357, %r1159, %r11, %r1326;
	// end inline asm
	// begin inline asm
	madc.hi.cc.u32 %r1361, %r1162, %r11, %r1330;
	// end inline asm
	// begin inline asm
	madc.hi.u32 %r1365, %r1165, %r11, %r1334;
	// end inline asm
	// begin inline asm
	mad.lo.cc.u32 %r1369, %r1144, %r12, %r1337;
	// end inline asm
	// begin inline asm
	madc.lo.cc.u32 %r1373, %r1147, %r12, %r1341;
	// end inline asm
	// begin inline asm
	madc.lo.cc.u32 %r1377, %r1150, %r12, %r1345;
	// end inline asm
	// begin inline asm
	madc.lo.cc.u32 %r1381, %r1153, %r12, %r1349;
	// end inline asm
	// begin inline asm
	madc.lo.cc.u32 %r1385, %r1156, %r12, %r1353;
	// end inline asm
	// begin inline asm
	madc.lo.cc.u32 %r1389, %r1159, %r12, %r1357;
	// end inline asm
	// begin inline asm
	madc.lo.cc.u32 %r1393, %r1162, %r12, %r1361;
	// end inline asm
	// begin inline asm
	madc.lo.cc.u32 %r1397, %r1165, %r12, %r1365;
	// end inline asm
	// begin inline asm
	addc.u32 %r1401, %r1671, %r1671;
	// end inline asm
	// begin inline asm
	mad.hi.cc.u32 %r1404, %r1144, %r12, %r1373;
	// end inline asm
	// begin inline asm
	madc.hi.cc.u32 %r1408, %r1147, %r12, %r1377;
	// end inline asm
	// begin inline asm
	madc.hi.cc.u32 %r1412, %r1150, %r12, %r1381;
	// end inline asm
	// begin inline asm
	madc.hi.cc.u32 %r1416, %r1153, %r12, %r1385;
	// end inline asm
	// begin inline asm
	madc.hi.cc.u32 %r1420, %r1156, %r12, %r1389;
	// end inline asm
	// begin inline asm
	madc.hi.cc.u32 %r1424, %r1159, %r12, %r1393;
	// end inline asm
	// begin inline asm
	madc.hi.cc.u32 %r1428, %r1162, %r12, %r1397;
	// end inline asm
	// begin inline asm
	madc.hi.u32 %r1432, %r1165, %r12, %r1401;
	// end inline asm
	// begin inline asm
	mad.lo.cc.u32 %r1436, %r1144, %r13, %r1404;
	// end inline asm
	// begin inline asm
	madc.lo.cc.u32 %r1440, %r1147, %r13, %r1408;
	// end inline asm
	// begin inline asm
	madc.lo.cc.u32 %r1444, %r1150, %r13, %r1412;
	// end inline asm
	// begin inline asm
	madc.lo.cc.u32 %r1448, %r1153, %r13, %r1416;
	// end inline asm
	// begin inline asm
	madc.lo.cc.u32 %r1452, %r1156, %r13, %r1420;
	// end inline asm
	// begin inline asm
	madc.lo.cc.u32 %r1456, %r1159, %r13, %r1424;
	// end inline asm
	// begin inline asm
	madc.lo.cc.u32 %r1460, %r1162, %r13, %r1428;
	// end inline asm
	// begin inline asm
	madc.lo.cc.u32 %r1464, %r1165, %r13, %r1432;
	// end inline asm
	// begin inline asm
	addc.u32 %r1468, %r1671, %r1671;
	// end inline asm
	// begin inline asm
	mad.hi.cc.u32 %r1471, %r1144, %r13, %r1440;
	// end inline asm
	// begin inline asm
	madc.hi.cc.u32 %r1475, %r1147, %r13, %r1444;
	// end inline asm
	// begin inline asm
	madc.hi.cc.u32 %r1479, %r1150, %r13, %r1448;
	// end inline asm
	// begin inline asm
	madc.hi.cc.u32 %r1483, %r1153, %r13, %r1452;
	// end inline asm
	// begin inline asm
	madc.hi.cc.u32 %r1487, %r1156, %r13, %r1456;
	// end inline asm
	// begin inline asm
	madc.hi.cc.u32 %r1491, %r1159, %r13, %r1460;
	// end inline asm
	// begin inline asm
	madc.hi.cc.u32 %r1495, %r1162, %r13, %r1464;
	// end inline asm
	// begin inline asm
	madc.hi.u32 %r1499, %r1165, %r13, %r1468;
	// end inline asm
	// begin inline asm
	mad.lo.cc.u32 %r1503, %r1144, %r14, %r1471;
	// end inline asm
	// begin inline asm
	madc.lo.cc.u32 %r1507, %r1147, %r14, %r1475;
	// end inline asm
	// begin inline asm
	madc.lo.cc.u32 %r1511, %r1150, %r14, %r1479;
	// end inline asm
	// begin inline asm
	madc.lo.cc.u32 %r1515, %r1153, %r14, %r1483;
	// end inline asm
	// begin inline asm
	madc.lo.cc.u32 %r1519, %r1156, %r14, %r1487;
	// end inline asm
	// begin inline asm
	madc.lo.cc.u32 %r1523, %r1159, %r14, %r1491;
	// end inline asm
	// begin inline asm
	madc.lo.cc.u32 %r1527, %r1162, %r14, %r1495;
	// end inline asm
	// begin inline asm
	madc.lo.cc.u32 %r1531, %r1165, %r14, %r1499;
	// end inline asm
	// begin inline asm
	addc.u32 %r1535, %r1671, %r1671;
	// end inline asm
	// begin inline asm
	mad.hi.cc.u32 %r1538, %r1144, %r14, %r1507;
	// end inline asm
	// begin inline asm
	madc.hi.cc.u32 %r1542, %r1147, %r14, %r1511;
	// end inline asm
	// begin inline asm
	madc.hi.cc.u32 %r1546, %r1150, %r14, %r1515;
	// end inline asm
	// begin inline asm
	madc.hi.cc.u32 %r1550, %r1153, %r14, %r1519;
	// end inline asm
	// begin inline asm
	madc.hi.cc.u32 %r1554, %r1156, %r14, %r1523;
	// end inline asm
	// begin inline asm
	madc.hi.cc.u32 %r1558, %r1159, %r14, %r1527;
	// end inline asm
	// begin inline asm
	madc.hi.cc.u32 %r1562, %r1162, %r14, %r1531;
	// end inline asm
	// begin inline asm
	madc.hi.u32 %r1566, %r1165, %r14, %r1535;
	// end inline asm
	// begin inline asm
	mad.lo.cc.u32 %r1570, %r1144, %r15, %r1538;
	// end inline asm
	// begin inline asm
	madc.lo.cc.u32 %r1574, %r1147, %r15, %r1542;
	// end inline asm
	// begin inline asm
	madc.lo.cc.u32 %r1578, %r1150, %r15, %r1546;
	// end inline asm
	// begin inline asm
	madc.lo.cc.u32 %r1582, %r1153, %r15, %r1550;
	// end inline asm
	// begin inline asm
	madc.lo.cc.u32 %r1586, %r1156, %r15, %r1554;
	// end inline asm
	// begin inline asm
	madc.lo.cc.u32 %r1590, %r1159, %r15, %r1558;
	// end inline asm
	// begin inline asm
	madc.lo.cc.u32 %r1594, %r1162, %r15, %r1562;
	// end inline asm
	// begin inline asm
	madc.lo.cc.u32 %r1598, %r1165, %r15, %r1566;
	// end inline asm
	// begin inline asm
	addc.u32 %r1602, %r1671, %r1671;
	// end inline asm
	// begin inline asm
	mad.hi.cc.u32 %r1605, %r1144, %r15, %r1574;
	// end inline asm
	// begin inline asm
	madc.hi.cc.u32 %r1609, %r1147, %r15, %r1578;
	// end inline asm
	// begin inline asm
	madc.hi.cc.u32 %r1613, %r1150, %r15, %r1582;
	// end inline asm
	// begin inline asm
	madc.hi.cc.u32 %r1617, %r1153, %r15, %r1586;
	// end inline asm
	// begin inline asm
	madc.hi.cc.u32 %r1621, %r1156, %r15, %r1590;
	// end inline asm
	// begin inline asm
	madc.hi.cc.u32 %r1625, %r1159, %r15, %r1594;
	// end inline asm
	// begin inline asm
	madc.hi.cc.u32 %r1629, %r1162, %r15, %r1598;
	// end inline asm
	// begin inline asm
	madc.hi.u32 %r1633, %r1165, %r15, %r1602;
	// end inline asm
	// begin inline asm
	mad.lo.cc.u32 %r1637, %r1144, %r16, %r1605;
	// end inline asm
	// begin inline asm
	madc.lo.cc.u32 %r1641, %r1147, %r16, %r1609;
	// end inline asm
	// begin inline asm
	madc.lo.cc.u32 %r1645, %r1150, %r16, %r1613;
	// end inline asm
	// begin inline asm
	madc.lo.cc.u32 %r1649, %r1153, %r16, %r1617;
	// end inline asm
	// begin inline asm
	madc.lo.cc.u32 %r1653, %r1156, %r16, %r1621;
	// end inline asm
	// begin inline asm
	madc.lo.cc.u32 %r1657, %r1159, %r16, %r1625;
	// end inline asm
	// begin inline asm
	madc.lo.cc.u32 %r1661, %r1162, %r16, %r1629;
	// end inline asm
	// begin inline asm
	madc.lo.cc.u32 %r1665, %r1165, %r16, %r1633;
	// end inline asm
	// begin inline asm
	addc.u32 %r1669, %r1671, %r1671;
	// end inline asm
	// begin inline asm
	mad.hi.cc.u32 %r1672, %r1144, %r16, %r1641;
	// end inline asm
	// begin inline asm
	madc.hi.cc.u32 %r1676, %r1147, %r16, %r1645;
	// end inline asm
	// begin inline asm
	madc.hi.cc.u32 %r1680, %r1150, %r16, %r1649;
	// end inline asm
	// begin inline asm
	madc.hi.cc.u32 %r1684, %r1153, %r16, %r1653;
	// end inline asm
	// begin inline asm
	madc.hi.cc.u32 %r1688, %r1156, %r16, %r1657;
	// end inline asm
	// begin inline asm
	madc.hi.cc.u32 %r1692, %r1159, %r16, %r1661;
	// end inline asm
	// begin inline asm
	madc.hi.cc.u32 %r1696, %r1162, %r16, %r1665;
	// end inline asm
	// begin inline asm
	madc.hi.u32 %r1700, %r1165, %r16, %r1669;
	// end inline asm
	// begin inline asm
	add.cc.u32 %r1704, %r1168, %r1672;
	// end inline asm
	// begin inline asm
	addc.cc.u32 %r1707, %r1235, %r1676;
	// end inline asm
	// begin inline asm
	addc.cc.u32 %r1710, %r1302, %r1680;
	// end inline asm
	// begin inline asm
	addc.cc.u32 %r1713, %r1369, %r1684;
	// end inline asm
	// begin inline asm
	addc.cc.u32 %r1716, %r1436, %r1688;
	// end inline asm
	// begin inline asm
	addc.cc.u32 %r1719, %r1503, %r1692;
	// end inline asm
	// begin inline asm
	addc.cc.u32 %r1722, %r1570, %r1696;
	// end inline asm
	// begin inline asm
	addc.u32 %r1725, %r1637, %r1700;
	// end inline asm
	setp.eq.s32 	%p2, %r2836, 496;
	@%p2 bra 	$L__BB1_4;
	mov.b32 	%r2231, 0;
	// begin inline asm
	mad.lo.cc.u32 %r1728, %r1704, %r9, %r2231;
	// end inline asm
	// begin inline asm
	madc.lo.cc.u32 %r1732, %r1707, %r9, %r2231;
	// end inline asm
	// begin inline asm
	madc.lo.cc.u32 %r1736, %r1710, %r9, %r2231;
	// end inline asm
	// begin inline asm
	madc.lo.cc.u32 %r1740, %r1713, %r9, %r2231;
	// end inline asm
	// begin inline asm
	madc.lo.cc.u32 %r1744, %r1716, %r9, %r2231;
	// end inline asm
	// begin inline asm
	madc.lo.cc.u32 %r1748, %r1719, %r9, %r2231;
	// end inline asm
	// begin inline asm
	madc.lo.cc.u32 %r1752, %r1722, %r9, %r2231;
	// end inline asm
	// begin inline asm
	madc.lo.cc.u32 %r1756, %r1725, %r9, %r2231;
	// end inline asm
	// begin inline asm
	addc.u32 %r1760, %r2231, %r2231;
	// end inline asm
	// begin inline asm
	mad.hi.cc.u32 %r1763, %r1704, %r9, %r1732;
	// end inline asm
	// begin inline asm
	madc.hi.cc.u32 %r1767, %r1707, %r9, %r1736;
	// end inline asm
	// begin inline asm
	madc.hi.cc.u32 %r1771, %r1710, %r9, %r1740;
	// end inline asm
	// begin inline asm
	madc.hi.cc.u32 %r1775, %r1713, %r9, %r1744;
	// end inline asm
	// begin inline asm
	madc.hi.cc.u32 %r1779, %r1716, %r9, %r1748;
	// end inline asm
	// begin inline asm
	madc.hi.cc.u32 %r1783, %r1719, %r9, %r1752;
	// end inline asm
	// begin inline asm
	madc.hi.cc.u32 %r1787, %r1722, %r9, %r1756;
	// end inline asm
	// begin inline asm
	madc.hi.u32 %r1791, %r1725, %r9, %r1760;
	// end inline asm
	// begin inline asm
	mad.lo.cc.u32 %r1795, %r1704, %r10, %r1763;
	// end inline asm
	// begin inline asm
	madc.lo.cc.u32 %r1799, %r1707, %r10, %r1767;
	// end inline asm
	// begin inline asm
	madc.lo.cc.u32 %r1803, %r1710, %r10, %r1771;
	// end inline asm
	// begin inline asm
	madc.lo.cc.u32 %r1807, %r1713, %r10, %r1775;
	// end inline asm
	// begin inline asm
	madc.lo.cc.u32 %r1811, %r1716, %r10, %r1779;
	// end inline asm
	// begin inline asm
	madc.lo.cc.u32 %r1815, %r1719, %r10, %r1783;
	// end inline asm
	// begin inline asm
	madc.lo.cc.u32 %r1819, %r1722, %r10, %r1787;
	// end inline asm
	// begin inline asm
	madc.lo.cc.u32 %r1823, %r1725, %r10, %r1791;
	// end inline asm
	// begin inline asm
	addc.u32 %r1827, %r2231, %r2231;
	// end inline asm
	// begin inline asm
	mad.hi.cc.u32 %r1830, %r1704, %r10, %r1799;
	// end inline asm
	// begin inline asm
	madc.hi.cc.u32 %r1834, %r1707, %r10, %r1803;
	// end inline asm
	// begin inline asm
	madc.hi.cc.u32 %r1838, %r1710, %r10, %r1807;
	// end inline asm
	// begin inline asm
	madc.hi.cc.u32 %r1842, %r1713, %r10, %r1811;
	// end inline asm
	// begin inline asm
	madc.hi.cc.u32 %r1846, %r1716, %r10, %r1815;
	// end inline asm
	// begin inline asm
	madc.hi.cc.u32 %r1850, %r1719, %r10, %r1819;
	// end inline asm
	// begin inline asm
	madc.hi.cc.u32 %r1854, %r1722, %r10, %r1823;
	// end inline asm
	// begin inline asm
	madc.hi.u32 %r1858, %r1725, %r10, %r1827;
	// end inline asm
	// begin inline asm
	mad.lo.cc.u32 %r1862, %r1704, %r11, %r1830;
	// end inline asm
	// begin inline asm
	madc.lo.cc.u32 %r1866, %r1707, %r11, %r1834;
	// end inline asm
	// begin inline asm
	madc.lo.cc.u32 %r1870, %r1710, %r11, %r1838;
	// end inline asm
	// begin inline asm
	madc.lo.cc.u32 %r1874, %r1713, %r11, %r1842;
	// end inline asm
	// begin inline asm
	madc.lo.cc.u32 %r1878, %r1716, %r11, %r1846;
	// end inline asm
	// begin inline asm
	madc.lo.cc.u32 %r1882, %r1719, %r11, %r1850;
	// end inline asm
	// begin inline asm
	madc.lo.cc.u32 %r1886, %r1722, %r11, %r1854;
	// end inline asm
	// begin inline asm
	madc.lo.cc.u32 %r1890, %r1725, %r11, %r1858;
	// end inline asm
	// begin inline asm
	addc.u32 %r1894, %r2231, %r2231;
	// end inline asm
	// begin inline asm
	mad.hi.cc.u32 %r1897, %r1704, %r11, %r1866;
	// end inline asm
	// begin inline asm
	madc.hi.cc.u32 %r1901, %r1707, %r11, %r1870;
	// end inline asm
	// begin inline asm
	madc.hi.cc.u32 %r1905, %r1710, %r11, %r1874;
	// end inline asm
	// begin inline asm
	madc.hi.cc.u32 %r1909, %r1713, %r11, %r1878;
	// end inline asm
	// begin inline asm
	madc.hi.cc.u32 %r1913, %r1716, %r11, %r1882;
	// end inline asm
	// begin inline asm
	madc.hi.cc.u32 %r1917, %r1719, %r11, %r1886;
	// end inline asm
	// begin inline asm
	madc.hi.cc.u32 %r1921, %r1722, %r11, %r1890;
	// end inline asm
	// begin inline asm
	madc.hi.u32 %r1925, %r1725, %r11, %r1894;
	// end inline asm
	// begin inline asm
	mad.lo.cc.u32 %r1929, %r1704, %r12, %r1897;
	// end inline asm
	// begin inline asm
	madc.lo.cc.u32 %r1933, %r1707, %r12, %r1901;
	// end inline asm
	// begin inline asm
	madc.lo.cc.u32 %r1937, %r1710, %r12, %r1905;
	// end inline asm
	// begin inline asm
	madc.lo.cc.u32 %r1941, %r1713, %r12, %r1909;
	// end inline asm
	// begin inline asm
	madc.lo.cc.u32 %r1945, %r1716, %r12, %r1913;
	// end inline asm
	// begin inline asm
	madc.lo.cc.u32 %r1949, %r1719, %r12, %r1917;
	// end inline asm
	// begin inline asm
	madc.lo.cc.u32 %r1953, %r1722, %r12, %r1921;
	// end inline asm
	// begin inline asm
	madc.lo.cc.u32 %r1957, %r1725, %r12, %r1925;
	// end inline asm
	// begin inline asm
	addc.u32 %r1961, %r2231, %r2231;
	// end inline asm
	// begin inline asm
	mad.hi.cc.u32 %r1964, %r1704, %r12, %r1933;
	// end inline asm
	// begin inline asm
	madc.hi.cc.u32 %r1968, %r1707, %r12, %r1937;
	// end inline asm
	// begin inline asm
	madc.hi.cc.u32 %r1972, %r1710, %r12, %r1941;
	// end inline asm
	// begin inline asm
	madc.hi.cc.u32 %r1976, %r1713, %r12, %r1945;
	// end inline asm
	// begin inline asm
	madc.hi.cc.u32 %r1980, %r1716, %r12, %r1949;
	// end inline asm
	// begin inline asm
	madc.hi.cc.u32 %r1984, %r1719, %r12, %r1953;
	// end inline asm
	// begin inline asm
	madc.hi.cc.u32 %r1988, %r1722, %r12, %r1957;
	// end inline asm
	// begin inline asm
	madc.hi.u32 %r1992, %r1725, %r12, %r1961;
	// end inline asm
	// begin inline asm
	mad.lo.cc.u32 %r1996, %r1704, %r13, %r1964;
	// end inline asm
	// begin inline asm
	madc.lo.cc.u32 %r2000, %r1707, %r13, %r1968;
	// end inline asm
	// begin inline asm
	madc.lo.cc.u32 %r2004, %r1710, %r13, %r1972;
	// end inline asm
	// begin inline asm
	madc.lo.cc.u32 %r2008, %r1713, %r13, %r1976;
	// end inline asm
	// begin inline asm
	madc.lo.cc.u32 %r2012, %r1716, %r13, %r1980;
	// end inline asm
	// begin inline asm
	madc.lo.cc.u32 %r2016, %r1719, %r13, %r1984;
	// end inline asm
	// begin inline asm
	madc.lo.cc.u32 %r2020, %r1722, %r13, %r1988;
	// end inline asm
	// begin inline asm
	madc.lo.cc.u32 %r2024, %r1725, %r13, %r1992;
	// end inline asm
	// begin inline asm
	addc.u32 %r2028, %r2231, %r2231;
	// end inline asm
	// begin inline asm
	mad.hi.cc.u32 %r2031, %r1704, %r13, %r2000;
	// end inline asm
	// begin inline asm
	madc.hi.cc.u32 %r2035, %r1707, %r13, %r2004;
	// end inline asm
	// begin inline asm
	madc.hi.cc.u32 %r2039, %r1710, %r13, %r2008;
	// end inline asm
	// begin inline asm
	madc.hi.cc.u32 %r2043, %r1713, %r13, %r2012;
	// end inline asm
	// begin inline asm
	madc.hi.cc.u32 %r2047, %r1716, %r13, %r2016;
	// end inline asm
	// begin inline asm
	madc.hi.cc.u32 %r2051, %r1719, %r13, %r2020;
	// end inline asm
	// begin inline asm
	madc.hi.cc.u32 %r2055, %r1722, %r13, %r2024;
	// end inline asm
	// begin inline asm
	madc.hi.u32 %r2059, %r1725, %r13, %r2028;
	// end inline asm
	// begin inline asm
	mad.lo.cc.u32 %r2063, %r1704, %r14, %r2031;
	// end inline asm
	// begin inline asm
	madc.lo.cc.u32 %r2067, %r1707, %r14, %r2035;
	// end inline asm
	// begin inline asm
	madc.lo.cc.u32 %r2071, %r1710, %r14, %r2039;
	// end inline asm
	// begin inline asm
	madc.lo.cc.u32 %r2075, %r1713, %r14, %r2043;
	// end inline asm
	// begin inline asm
	madc.lo.cc.u32 %r2079, %r1716, %r14, %r2047;
	// end inline asm
	// begin inline asm
	madc.lo.cc.u32 %r2083, %r1719, %r14, %r2051;
	// end inline asm
	// begin inline asm
	madc.lo.cc.u32 %r2087, %r1722, %r14, %r2055;
	// end inline asm
	// begin inline asm
	madc.lo.cc.u32 %r2091, %r1725, %r14, %r2059;
	// end inline asm
	// begin inline asm
	addc.u32 %r2095, %r2231, %r2231;
	// end inline asm
	// begin inline asm
	mad.hi.cc.u32 %r2098, %r1704, %r14, %r2067;
	// end inline asm
	// begin inline asm
	madc.hi.cc.u32 %r2102, %r1707, %r14, %r2071;
	// end inline asm
	// begin inline asm
	madc.hi.cc.u32 %r2106, %r1710, %r14, %r2075;
	// end inline asm
	// begin inline asm
	madc.hi.cc.u32 %r2110, %r1713, %r14, %r2079;
	// end inline asm
	// begin inline asm
	madc.hi.cc.u32 %r2114, %r1716, %r14, %r2083;
	// end inline asm
	// begin inline asm
	madc.hi.cc.u32 %r2118, %r1719, %r14, %r2087;
	// end inline asm
	// begin inline asm
	madc.hi.cc.u32 %r2122, %r1722, %r14, %r2091;
	// end inline asm
	// begin inline asm
	madc.hi.u32 %r2126, %r1725, %r14, %r2095;
	// end inline asm
	// begin inline asm
	mad.lo.cc.u32 %r2130, %r1704, %r15, %r2098;
	// end inline asm
	// begin inline asm
	madc.lo.cc.u32 %r2134, %r1707, %r15, %r2102;
	// end inline asm
	// begin inline asm
	madc.lo.cc.u32 %r2138, %r1710, %r15, %r2106;
	// end inline asm
	// begin inline asm
	madc.lo.cc.u32 %r2142, %r1713, %r15, %r2110;
	// end inline asm
	// begin inline asm
	madc.lo.cc.u32 %r2146, %r1716, %r15, %r2114;
	// end inline asm
	// begin inline asm
	madc.lo.cc.u32 %r2150, %r1719, %r15, %r2118;
	// end inline asm
	// begin inline asm
	madc.lo.cc.u32 %r2154, %r1722, %r15, %r2122;
	// end inline asm
	// begin inline asm
	madc.lo.cc.u32 %r2158, %r1725, %r15, %r2126;
	// end inline asm
	// begin inline asm
	addc.u32 %r2162, %r2231, %r2231;
	// end inline asm
	// begin inline asm
	mad.hi.cc.u32 %r2165, %r1704, %r15, %r2134;
	// end inline asm
	// begin inline asm
	madc.hi.cc.u32 %r2169, %r1707, %r15, %r2138;
	// end inline asm
	// begin inline asm
	madc.hi.cc.u32 %r2173, %r1710, %r15, %r2142;
	// end inline asm
	// begin inline asm
	madc.hi.cc.u32 %r2177, %r1713, %r15, %r2146;
	// end inline asm
	// begin inline asm
	madc.hi.cc.u32 %r2181, %r1716, %r15, %r2150;
	// end inline asm
	// begin inline asm
	madc.hi.cc.u32 %r2185, %r1719, %r15, %r2154;
	// end inline asm
	// begin inline asm
	madc.hi.cc.u32 %r2189, %r1722, %r15, %r2158;
	// end inline asm
	// begin inline asm
	madc.hi.u32 %r2193, %r1725, %r15, %r2162;
	// end inline asm
	// begin inline asm
	mad.lo.cc.u32 %r2197, %r1704, %r16, %r2165;
	// end inline asm
	// begin inline asm
	madc.lo.cc.u32 %r2201, %r1707, %r16, %r2169;
	// end inline asm
	// begin inline asm
	madc.lo.cc.u32 %r2205, %r1710, %r16, %r2173;
	// end inline asm
	// begin inline asm
	madc.lo.cc.u32 %r2209, %r1713, %r16, %r2177;
	// end inline asm
	// begin inline asm
	madc.lo.cc.u32 %r2213, %r1716, %r16, %r2181;
	// end inline asm
	// begin inline asm
	madc.lo.cc.u32 %r2217, %r1719, %r16, %r2185;
	// end inline asm
	// begin inline asm
	madc.lo.cc.u32 %r2221, %r1722, %r16, %r2189;
	// end inline asm
	// begin inline asm
	madc.lo.cc.u32 %r2225, %r1725, %r16, %r2193;
	// end inline asm
	// begin inline asm
	addc.u32 %r2229, %r2231, %r2231;
	// end inline asm
	// begin inline asm
	mad.hi.cc.u32 %r2232, %r1704, %r16, %r2201;
	// end inline asm
	// begin inline asm
	madc.hi.cc.u32 %r2236, %r1707, %r16, %r2205;
	// end inline asm
	// begin inline asm
	madc.hi.cc.u32 %r2240, %r1710, %r16, %r2209;
	// end inline asm
	// begin inline asm
	madc.hi.cc.u32 %r2244, %r1713, %r16, %r2213;
	// end inline asm
	// begin inline asm
	madc.hi.cc.u32 %r2248, %r1716, %r16, %r2217;
	// end inline asm
	// begin inline asm
	madc.hi.cc.u32 %r2252, %r1719, %r16, %r2221;
	// end inline asm
	// begin inline asm
	madc.hi.cc.u32 %r2256, %r1722, %r16, %r2225;
	// end inline asm
	// begin inline asm
	madc.hi.u32 %r2260, %r1725, %r16, %r2229;
	// end inline asm
	// begin inline asm
	add.cc.u32 %r2835, %r1728, %r2232;
	// end inline asm
	// begin inline asm
	addc.cc.u32 %r2833, %r1795, %r2236;
	// end inline asm
	// begin inline asm
	addc.cc.u32 %r2832, %r1862, %r2240;
	// end inline asm
	// begin inline asm
	addc.cc.u32 %r2831, %r1929, %r2244;
	// end inline asm
	// begin inline asm
	addc.cc.u32 %r2830, %r1996, %r2248;
	// end inline asm
	// begin inline asm
	addc.cc.u32 %r2829, %r2063, %r2252;
	// end inline asm
	// begin inline asm
	addc.cc.u32 %r2828, %r2130, %r2256;
	// end inline asm
	// begin inline asm
	addc.u32 %r2834, %r2197, %r2260;
	// end inline asm
	add.s32 	%r2836, %r2836, 4;
	bra.uni 	$L__BB1_2;
$L__BB1_4:
	ld.param.u64 	%rd14, [_Z17multVectorsKernelILi500EEvP6bigintPKS0_P11bigint_widem_param_2];
	cvta.to.global.u64 	%rd11, %rd14;
	mul.wide.s32 	%rd12, %r46, 64;
	add.s64 	%rd13, %rd11, %rd12;
	mov.b32 	%r2791, 0;
	// begin inline asm
	mad.lo.cc.u32 %r2288, %r1704, %r9, %r2791;
	// end inline asm
	// begin inline asm
	madc.lo.cc.u32 %r2292, %r1707, %r9, %r2791;
	// end inline asm
	// begin inline asm
	madc.lo.cc.u32 %r2296, %r1710, %r9, %r2791;
	// end inline asm
	// begin inline asm
	madc.lo.cc.u32 %r2300, %r1713, %r9, %r2791;
	// end inline asm
	// begin inline asm
	madc.lo.cc.u32 %r2304, %r1716, %r9, %r2791;
	// end inline asm
	// begin inline asm
	madc.lo.cc.u32 %r2308, %r1719, %r9, %r2791;
	// end inline asm
	// begin inline asm
	madc.lo.cc.u32 %r2312, %r1722, %r9, %r2791;
	// end inline asm
	// begin inline asm
	madc.lo.cc.u32 %r2316, %r1725, %r9, %r2791;
	// end inline asm
	// begin inline asm
	addc.u32 %r2320, %r2791, %r2791;
	// end inline asm
	// begin inline asm
	mad.hi.cc.u32 %r2323, %r1704, %r9, %r2292;
	// end inline asm
	// begin inline asm
	madc.hi.cc.u32 %r2327, %r1707, %r9, %r2296;
	// end inline asm
	// begin inline asm
	madc.hi.cc.u32 %r2331, %r1710, %r9, %r2300;
	// end inline asm
	// begin inline asm
	madc.hi.cc.u32 %r2335, %r1713, %r9, %r2304;
	// end inline asm
	// begin inline asm
	madc.hi.cc.u32 %r2339, %r1716, %r9, %r2308;
	// end inline asm
	// begin inline asm
	madc.hi.cc.u32 %r2343, %r1719, %r9, %r2312;
	// end inline asm
	// begin inline asm
	madc.hi.cc.u32 %r2347, %r1722, %r9, %r2316;
	// end inline asm
	// begin inline asm
	madc.hi.u32 %r2351, %r1725, %r9, %r2320;
	// end inline asm
	// begin inline asm
	mad.lo.cc.u32 %r2355, %r1704, %r10, %r2323;
	// end inline asm
	// begin inline asm
	madc.lo.cc.u32 %r2359, %r1707, %r10, %r2327;
	// end inline asm
	// begin inline asm
	madc.lo.cc.u32 %r2363, %r1710, %r10, %r2331;
	// end inline asm
	// begin inline asm
	madc.lo.cc.u32 %r2367, %r1713, %r10, %r2335;
	// end inline asm
	// begin inline asm
	madc.lo.cc.u32 %r2371, %r1716, %r10, %r2339;
	// end inline asm
	// begin inline asm
	madc.lo.cc.u32 %r2375, %r1719, %r10, %r2343;
	// end inline asm
	// begin inline asm
	madc.lo.cc.u32 %r2379, %r1722, %r10, %r2347;
	// end inline asm
	// begin inline asm
	madc.lo.cc.u32 %r2383, %r1725, %r10, %r2351;
	// end inline asm
	// begin inline asm
	addc.u32 %r2387, %r2791, %r2791;
	// end inline asm
	// begin inline asm
	mad.hi.cc.u32 %r2390, %r1704, %r10, %r2359;
	// end inline asm
	// begin inline asm
	madc.hi.cc.u32 %r2394, %r1707, %r10, %r2363;
	// end inline asm
	// begin inline asm
	madc.hi.cc.u32 %r2398, %r1710, %r10, %r2367;
	// end inline asm
	// begin inline asm
	madc.hi.cc.u32 %r2402, %r1713, %r10, %r2371;
	// end inline asm
	// begin inline asm
	madc.hi.cc.u32 %r2406, %r1716, %r10, %r2375;
	// end inline asm
	// begin inline asm
	madc.hi.cc.u32 %r2410, %r1719, %r10, %r2379;
	// end inline asm
	// begin inline asm
	madc.hi.cc.u32 %r2414, %r1722, %r10, %r2383;
	// end inline asm
	// begin inline asm
	madc.hi.u32 %r2418, %r1725, %r10, %r2387;
	// end inline asm
	// begin inline asm
	mad.lo.cc.u32 %r2422, %r1704, %r11, %r2390;
	// end inline asm
	// begin inline asm
	madc.lo.cc.u32 %r2426, %r1707, %r11, %r2394;
	// end inline asm
	// begin inline asm
	madc.lo.cc.u32 %r2430, %r1710, %r11, %r2398;
	// end inline asm
	// begin inline asm
	madc.lo.cc.u32 %r2434, %r1713, %r11, %r2402;
	// end inline asm
	// begin inline asm
	madc.lo.cc.u32 %r2438, %r1716, %r11, %r2406;
	// end inline asm
	// begin inline asm
	madc.lo.cc.u32 %r2442, %r1719, %r11, %r2410;
	// end inline asm
	// begin inline asm
	madc.lo.cc.u32 %r2446, %r1722, %r11, %r2414;
	// end inline asm
	// begin inline asm
	madc.lo.cc.u32 %r2450, %r1725, %r11, %r2418;
	// end inline asm
	// begin inline asm
	addc.u32 %r2454, %r2791, %r2791;
	// end inline asm
	// begin inline asm
	mad.hi.cc.u32 %r2457, %r1704, %r11, %r2426;
	// end inline asm
	// begin inline asm
	madc.hi.cc.u32 %r2461, %r1707, %r11, %r2430;
	// end inline asm
	// begin inline asm
	madc.hi.cc.u32 %r2465, %r1710, %r11, %r2434;
	// end inline asm
	// begin inline asm
	madc.hi.cc.u32 %r2469, %r1713, %r11, %r2438;
	// end inline asm
	// begin inline asm
	madc.hi.cc.u32 %r2473, %r1716, %r11, %r2442;
	// end inline asm
	// begin inline asm
	madc.hi.cc.u32 %r2477, %r1719, %r11, %r2446;
	// end inline asm
	// begin inline asm
	madc.hi.cc.u32 %r2481, %r1722, %r11, %r2450;
	// end inline asm
	// begin inline asm
	madc.hi.u32 %r2485, %r1725, %r11, %r2454;
	// end inline asm
	// begin inline asm
	mad.lo.cc.u32 %r2489, %r1704, %r12, %r2457;
	// end inline asm
	// begin inline asm
	madc.lo.cc.u32 %r2493, %r1707, %r12, %r2461;
	// end inline asm
	// begin inline asm
	madc.lo.cc.u32 %r2497, %r1710, %r12, %r2465;
	// end inline asm
	// begin inline asm
	madc.lo.cc.u32 %r2501, %r1713, %r12, %r2469;
	// end inline asm
	// begin inline asm
	madc.lo.cc.u32 %r2505, %r1716, %r12, %r2473;
	// end inline asm
	// begin inline asm
	madc.lo.cc.u32 %r2509, %r1719, %r12, %r2477;
	// end inline asm
	// begin inline asm
	madc.lo.cc.u32 %r2513, %r1722, %r12, %r2481;
	// end inline asm
	// begin inline asm
	madc.lo.cc.u32 %r2517, %r1725, %r12, %r2485;
	// end inline asm
	// begin inline asm
	addc.u32 %r2521, %r2791, %r2791;
	// end inline asm
	// begin inline asm
	mad.hi.cc.u32 %r2524, %r1704, %r12, %r2493;
	// end inline asm
	// begin inline asm
	madc.hi.cc.u32 %r2528, %r1707, %r12, %r2497;
	// end inline asm
	// begin inline asm
	madc.hi.cc.u32 %r2532, %r1710, %r12, %r2501;
	// end inline asm
	// begin inline asm
	madc.hi.cc.u32 %r2536, %r1713, %r12, %r2505;
	// end inline asm
	// begin inline asm
	madc.hi.cc.u32 %r2540, %r1716, %r12, %r2509;
	// end inline asm
	// begin inline asm
	madc.hi.cc.u32 %r2544, %r1719, %r12, %r2513;
	// end inline asm
	// begin inline asm
	madc.hi.cc.u32 %r2548, %r1722, %r12, %r2517;
	// end inline asm
	// begin inline asm
	madc.hi.u32 %r2552, %r1725, %r12, %r2521;
	// end inline asm
	// begin inline asm
	mad.lo.cc.u32 %r2556, %r1704, %r13, %r2524;
	// end inline asm
	// begin inline asm
	madc.lo.cc.u32 %r2560, %r1707, %r13, %r2528;
	// end inline asm
	// begin inline asm
	madc.lo.cc.u32 %r2564, %r1710, %r13, %r2532;
	// end inline asm
	// begin inline asm
	madc.lo.cc.u32 %r2568, %r1713, %r13, %r2536;
	// end inline asm
	// begin inline asm
	madc.lo.cc.u32 %r2572, %r1716, %r13, %r2540;
	// end inline asm
	// begin inline asm
	madc.lo.cc.u32 %r2576, %r1719, %r13, %r2544;
	// end inline asm
	// begin inline asm
	madc.lo.cc.u32 %r2580, %r1722, %r13, %r2548;
	// end inline asm
	// begin inline asm
	madc.lo.cc.u32 %r2584, %r1725, %r13, %r2552;
	// end inline asm
	// begin inline asm
	addc.u32 %r2588, %r2791, %r2791;
	// end inline asm
	// begin inline asm
	mad.hi.cc.u32 %r2591, %r1704, %r13, %r2560;
	// end inline asm
	// begin inline asm
	madc.hi.cc.u32 %r2595, %r1707, %r13, %r2564;
	// end inline asm
	// begin inline asm
	madc.hi.cc.u32 %r2599, %r1710, %r13, %r2568;
	// end inline asm
	// begin inline asm
	madc.hi.cc.u32 %r2603, %r1713, %r13, %r2572;
	// end inline asm
	// begin inline asm
	madc.hi.cc.u32 %r2607, %r1716, %r13, %r2576;
	// end inline asm
	// begin inline asm
	madc.hi.cc.u32 %r2611, %r1719, %r13, %r2580;
	// end inline asm
	// begin inline asm
	madc.hi.cc.u32 %r2615, %r1722, %r13, %r2584;
	// end inline asm
	// begin inline asm
	madc.hi.u32 %r2619, %r1725, %r13, %r2588;
	// end inline asm
	// begin inline asm
	mad.lo.cc.u32 %r2623, %r1704, %r14, %r2591;
	// end inline asm
	// begin inline asm
	madc.lo.cc.u32 %r2627, %r1707, %r14, %r2595;
	// end inline asm
	// begin inline asm
	madc.lo.cc.u32 %r2631, %r1710, %r14, %r2599;
	// end inline asm
	// begin inline asm
	madc.lo.cc.u32 %r2635, %r1713, %r14, %r2603;
	// end inline asm
	// begin inline asm
	madc.lo.cc.u32 %r2639, %r1716, %r14, %r2607;
	// end inline asm
	// begin inline asm
	madc.lo.cc.u32 %r2643, %r1719, %r14, %r2611;
	// end inline asm
	// begin inline asm
	madc.lo.cc.u32 %r2647, %r1722, %r14, %r2615;
	// end inline asm
	// begin inline asm
	madc.lo.cc.u32 %r2651, %r1725, %r14, %r2619;
	// end inline asm
	// begin inline asm
	addc.u32 %r2655, %r2791, %r2791;
	// end inline asm
	// begin inline asm
	mad.hi.cc.u32 %r2658, %r1704, %r14, %r2627;
	// end inline asm
	// begin inline asm
	madc.hi.cc.u32 %r2662, %r1707, %r14, %r2631;
	// end inline asm
	// begin inline asm
	madc.hi.cc.u32 %r2666, %r1710, %r14, %r2635;
	// end inline asm
	// begin inline asm
	madc.hi.cc.u32 %r2670, %r1713, %r14, %r2639;
	// end inline asm
	// begin inline asm
	madc.hi.cc.u32 %r2674, %r1716, %r14, %r2643;
	// end inline asm
	// begin inline asm
	madc.hi.cc.u32 %r2678, %r1719, %r14, %r2647;
	// end inline asm
	// begin inline asm
	madc.hi.cc.u32 %r2682, %r1722, %r14, %r2651;
	// end inline asm
	// begin inline asm
	madc.hi.u32 %r2686, %r1725, %r14, %r2655;
	// end inline asm
	// begin inline asm
	mad.lo.cc.u32 %r2690, %r1704, %r15, %r2658;
	// end inline asm
	// begin inline asm
	madc.lo.cc.u32 %r2694, %r1707, %r15, %r2662;
	// end inline asm
	// begin inline asm
	madc.lo.cc.u32 %r2698, %r1710, %r15, %r2666;
	// end inline asm
	// begin inline asm
	madc.lo.cc.u32 %r2702, %r1713, %r15, %r2670;
	// end inline asm
	// begin inline asm
	madc.lo.cc.u32 %r2706, %r1716, %r15, %r2674;
	// end inline asm
	// begin inline asm
	madc.lo.cc.u32 %r2710, %r1719, %r15, %r2678;
	// end inline asm
	// begin inline asm
	madc.lo.cc.u32 %r2714, %r1722, %r15, %r2682;
	// end inline asm
	// begin inline asm
	madc.lo.cc.u32 %r2718, %r1725, %r15, %r2686;
	// end inline asm
	// begin inline asm
	addc.u32 %r2722, %r2791, %r2791;
	// end inline asm
	// begin inline asm
	mad.hi.cc.u32 %r2725, %r1704, %r15, %r2694;
	// end inline asm
	// begin inline asm
	madc.hi.cc.u32 %r2729, %r1707, %r15, %r2698;
	// end inline asm
	// begin inline asm
	madc.hi.cc.u32 %r2733, %r1710, %r15, %r2702;
	// end inline asm
	// begin inline asm
	madc.hi.cc.u32 %r2737, %r1713, %r15, %r2706;
	// end inline asm
	// begin inline asm
	madc.hi.cc.u32 %r2741, %r1716, %r15, %r2710;
	// end inline asm
	// begin inline asm
	madc.hi.cc.u32 %r2745, %r1719, %r15, %r2714;
	// end inline asm
	// begin inline asm
	madc.hi.cc.u32 %r2749, %r1722, %r15, %r2718;
	// end inline asm
	// begin inline asm
	madc.hi.u32 %r2753, %r1725, %r15, %r2722;
	// end inline asm
	// begin inline asm
	mad.lo.cc.u32 %r2757, %r1704, %r16, %r2725;
	// end inline asm
	// begin inline asm
	madc.lo.cc.u32 %r2761, %r1707, %r16, %r2729;
	// end inline asm
	// begin inline asm
	madc.lo.cc.u32 %r2765, %r1710, %r16, %r2733;
	// end inline asm
	// begin inline asm
	madc.lo.cc.u32 %r2769, %r1713, %r16, %r2737;
	// end inline asm
	// begin inline asm
	madc.lo.cc.u32 %r2773, %r1716, %r16, %r2741;
	// end inline asm
	// begin inline asm
	madc.lo.cc.u32 %r2777, %r1719, %r16, %r2745;
	// end inline asm
	// begin inline asm
	madc.lo.cc.u32 %r2781, %r1722, %r16, %r2749;
	// end inline asm
	// begin inline asm
	madc.lo.cc.u32 %r2785, %r1725, %r16, %r2753;
	// end inline asm
	// begin inline asm
	addc.u32 %r2789, %r2791, %r2791;
	// end inline asm
	// begin inline asm
	mad.hi.cc.u32 %r2792, %r1704, %r16, %r2761;
	// end inline asm
	// begin inline asm
	madc.hi.cc.u32 %r2796, %r1707, %r16, %r2765;
	// end inline asm
	// begin inline asm
	madc.hi.cc.u32 %r2800, %r1710, %r16, %r2769;
	// end inline asm
	// begin inline asm
	madc.hi.cc.u32 %r2804, %r1713, %r16, %r2773;
	// end inline asm
	// begin inline asm
	madc.hi.cc.u32 %r2808, %r1716, %r16, %r2777;
	// end inline asm
	// begin inline asm
	madc.hi.cc.u32 %r2812, %r1719, %r16, %r2781;
	// end inline asm
	// begin inline asm
	madc.hi.cc.u32 %r2816, %r1722, %r16, %r2785;
	// end inline asm
	// begin inline asm
	madc.hi.u32 %r2820, %r1725, %r16, %r2789;
	// end inline asm
	st.global.u32 	[%rd13], %r2288;
	st.global.u32 	[%rd13+4], %r2355;
	st.global.u32 	[%rd13+8], %r2422;
	st.global.u32 	[%rd13+12], %r2489;
	st.global.u32 	[%rd13+16], %r2556;
	st.global.u32 	[%rd13+20], %r2623;
	st.global.u32 	[%rd13+24], %r2690;
	st.global.u32 	[%rd13+28], %r2757;
	st.global.u32 	[%rd13+32], %r2792;
	st.global.u32 	[%rd13+36], %r2796;
	st.global.u32 	[%rd13+40], %r2800;
	st.global.u32 	[%rd13+44], %r2804;
	st.global.u32 	[%rd13+48], %r2808;
	st.global.u32 	[%rd13+52], %r2812;
	st.global.u32 	[%rd13+56], %r2816;
	st.global.u32 	[%rd13+60], %r2820;
$L__BB1_5:
	ret;

}


// ===== COMPILED SASS (sm_100) =====

	.target	sm_100

	.elftype	@"ET_EXEC"


//--------------------- .note.nv.tkinfo           --------------------------
	.section	.note.nv.tkinfo,"",@"SHT_NOTE"
	.sectionflags	@"SHF_NOTE_NV_TKINFO"
	.tkinfo
        /*0018*/ 	.word	0x00000002
        /*0030*/ 	.string	""
        /*0030*/ 	.string	"ptxas"
        /*0030*/ 	.string	"Cuda compilation tools, release 13.0, V13.0.88"
        /*0030*/ 	.string	"Build cuda_13.0.r13.0/compiler.36424714_0"
        /*0030*/ 	.string	"-arch sm_100 -m 64 "



//--------------------- .note.nv.cuinfo           --------------------------
	.section	.note.nv.cuinfo,"",@"SHT_NOTE"
	.sectionflags	@"SHF_NOTE_NV_CUINFO"
        /*0018*/ 	.short	0x0002
        /*001a*/ 	.short	0x0064
        /*001c*/ 	.short	0x0082
	.zero		2


//--------------------- .nv.info                  --------------------------
	.section	.nv.info,"",@"SHT_CUDA_INFO"
	.align	4


	//----- nvinfo : EIATTR_REGCOUNT
	.align		4
        /*0000*/ 	.byte	0x04, 0x2f
        /*0002*/ 	.short	(.L_1 - .L_0)
	.align		4
.L_0:
        /*0004*/ 	.word	index@(_Z17multVectorsKernelILi1EEvP6bigintPKS0_P11bigint_widem)
        /*0008*/ 	.word	0x00000020


	//----- nvinfo : EIATTR_FRAME_SIZE
	.align		4
.L_1:
        /*000c*/ 	.byte	0x04, 0x11
        /*000e*/ 	.short	(.L_3 - .L_2)
	.align		4
.L_2:
        /*0010*/ 	.word	index@(_Z17multVectorsKernelILi1EEvP6bigintPKS0_P11bigint_widem)
        /*0014*/ 	.word	0x00000000


	//----- nvinfo : EIATTR_REGCOUNT
	.align		4
.L_3:
        /*0018*/ 	.byte	0x04, 0x2f
        /*001a*/ 	.short	(.L_5 - .L_4)
	.align		4
.L_4:
        /*001c*/ 	.word	index@(_Z17multVectorsKernelILi500EEvP6bigintPKS0_P11bigint_widem)
        /*0020*/ 	.word	0x00000026


	//----- nvinfo : EIATTR_FRAME_SIZE
	.align		4
.L_5:
        /*0024*/ 	.byte	0x04, 0x11
        /*0026*/ 	.short	(.L_7 - .L_6)
	.align		4
.L_6:
        /*0028*/ 	.word	index@(_Z17multVectorsKernelILi500EEvP6bigintPKS0_P11bigint_widem)
        /*002c*/ 	.word	0x00000000


	//----- nvinfo : EIATTR_MIN_STACK_SIZE
	.align		4
.L_7:
        /*0030*/ 	.byte	0x04, 0x12
        /*0032*/ 	.short	(.L_9 - .L_8)
	.align		4
.L_8:
        /*0034*/ 	.word	index@(_Z17multVectorsKernelILi500EEvP6bigintPKS0_P11bigint_widem)
        /*0038*/ 	.word	0x00000000


	//----- nvinfo : EIATTR_MIN_STACK_SIZE
	.align		4
.L_9:
        /*003c*/ 	.byte	0x04, 0x12
        /*003e*/ 	.short	(.L_11 - .L_10)
	.align		4
.L_10:
        /*0040*/ 	.word	index@(_Z17multVectorsKernelILi1EEvP6bigintPKS0_P11bigint_widem)
        /*0044*/ 	.word	0x00000000
.L_11:


//--------------------- .nv.compat                --------------------------
	.section	.nv.compat,"",@"SHT_CUDA_COMPAT_INFO"
	.align	4
        /*0000*/ 	.byte	0x02, 0x09, 0x00, 0x00, 0x02, 0x02, 0x01, 0x00, 0x02, 0x05, 0x05, 0x00, 0x03, 0x07, 0x01, 0x01
        /*0010*/ 	.byte	0x02, 0x03, 0x00, 0x00, 0x02, 0x06, 0x01, 0x00, 0x04, 0x0b, 0x08, 0x00, 0x09, 0x00, 0x00, 0x00
        /*0020*/ 	.byte	0x00, 0x00, 0x00, 0x00


//--------------------- .nv.info._Z17multVectorsKernelILi500EEvP6bigintPKS0_P11bigint_widem --------------------------
	.section	.nv.info._Z17multVectorsKernelILi500EEvP6bigintPKS0_P11bigint_widem,"",@"SHT_CUDA_INFO"
	.sectionflags	@""
	.align	4


	//----- nvinfo : EIATTR_CUDA_API_VERSION
	.align		4
        /*0000*/ 	.byte	0x04, 0x37
        /*0002*/ 	.short	(.L_13 - .L_12)
.L_12:
        /*0004*/ 	.word	0x00000082


	//----- nvinfo : EIATTR_KPARAM_INFO
	.align		4
.L_13:
        /*0008*/ 	.byte	0x04, 0x17
        /*000a*/ 	.short	(.L_15 - .L_14)
.L_14:
        /*000c*/ 	.word	0x00000000
        /*0010*/ 	.short	0x0003
        /*0012*/ 	.short	0x0018
        /*0014*/ 	.byte	0x00, 0xf0, 0x21, 0x00


	//----- nvinfo : EIATTR_KPARAM_INFO
	.align		4
.L_15:
        /*0018*/ 	.byte	0x04, 0x17
        /*001a*/ 	.short	(.L_17 - .L_16)
.L_16:
        /*001c*/ 	.word	0x00000000
        /*0020*/ 	.short	0x0002
        /*0022*/ 	.short	0x0010
        /*0024*/ 	.byte	0x00, 0xf5, 0x21, 0x00


	//----- nvinfo : EIATTR_KPARAM_INFO
	.align		4
.L_17:
        /*0028*/ 	.byte	0x04, 0x17
        /*002a*/ 	.short	(.L_19 - .L_18)
.L_18:
        /*002c*/ 	.word	0x00000000
        /*0030*/ 	.short	0x0001
        /*0032*/ 	.short	0x0008
        /*0034*/ 	.byte	0x00, 0xf5, 0x21, 0x00


	//----- nvinfo : EIATTR_KPARAM_INFO
	.align		4
.L_19:
        /*0038*/ 	.byte	0x04, 0x17
        /*003a*/ 	.short	(.L_21 - .L_20)
.L_20:
        /*003c*/ 	.word	0x00000000
        /*0040*/ 	.short	0x0000
        /*0042*/ 	.short	0x0000
        /*0044*/ 	.byte	0x00, 0xf5, 0x21, 0x00


	//----- nvinfo : EIATTR_SPARSE_MMA_MASK
	.align		4
.L_21:
        /*0048*/ 	.byte	0x03, 0x50
        /*004a*/ 	.short	0x0000


	//----- nvinfo : EIATTR_MAXREG_COUNT
	.align		4
        /*004c*/ 	.byte	0x03, 0x1b
        /*004e*/ 	.short	0x00ff


	//----- nvinfo : EIATTR_MERCURY_ISA_VERSION
	.align		4
        /*0050*/ 	.byte	0x03, 0x5f
        /*0052*/ 	.short	0x0101


	//----- nvinfo : EIATTR_VRC_CTA_INIT_COUNT
	.align		4
        /*0054*/ 	.byte	0x02, 0x4a
	.zero		1
	.zero		1


	//----- nvinfo : EIATTR_EXIT_INSTR_OFFSETS
	.align		4
        /*0058*/ 	.byte	0x04, 0x1c
        /*005a*/ 	.short	(.L_23 - .L_22)


	//   ....[0]....
.L_22:
        /*005c*/ 	.word	0x00000090


	//   ....[1]....
        /*0060*/ 	.word	0x00008ab0


	//----- nvinfo : EIATTR_CBANK_PARAM_SIZE
	.align		4
.L_23:
        /*0064*/ 	.byte	0x03, 0x19
        /*0066*/ 	.short	0x0020


	//----- nvinfo : EIATTR_PARAM_CBANK
	.align		4
        /*0068*/ 	.byte	0x04, 0x0a
        /*006a*/ 	.short	(.L_25 - .L_24)
	.align		4
.L_24:
        /*006c*/ 	.word	index@(.nv.constant0._Z17multVectorsKernelILi500EEvP6bigintPKS0_P11bigint_widem)
        /*0070*/ 	.short	0x0380
        /*0072*/ 	.short	0x0020


	//----- nvinfo : EIATTR_SW_WAR
	.align		4
.L_25:
        /*0074*/ 	.byte	0x04, 0x36
        /*0076*/ 	.short	(.L_27 - .L_26)
.L_26:
        /*0078*/ 	.word	0x00000008
.L_27:


//--------------------- .nv.info._Z17multVectorsKernelILi1EEvP6bigintPKS0_P11bigint_widem --------------------------
	.section	.nv.info._Z17multVectorsKernelILi1EEvP6bigintPKS0_P11bigint_widem,"",@"SHT_CUDA_INFO"
	.sectionflags	@""
	.align	4


	//----- nvinfo : EIATTR_CUDA_API_VERSION
	.align		4
        /*0000*/ 	.byte	0x04, 0x37
        /*0002*/ 	.short	(.L_29 - .L_28)
.L_28:
        /*0004*/ 	.word	0x00000082


	//----- nvinfo : EIATTR_KPARAM_INFO
	.align		4
.L_29:
        /*0008*/ 	.byte	0x04, 0x17
        /*000a*/ 	.short	(.L_31 - .L_30)
.L_30:
        /*000c*/ 	.word	0x00000000
        /*0010*/ 	.short	0x0003
        /*0012*/ 	.short	0x0018
        /*0014*/ 	.byte	0x00, 0xf0, 0x21, 0x00


	//----- nvinfo : EIATTR_KPARAM_INFO
	.align		4
.L_31:
        /*0018*/ 	.byte	0x04, 0x17
        /*001a*/ 	.short	(.L_33 - .L_32)
.L_32:
        /*001c*/ 	.word	0x00000000
        /*0020*/ 	.short	0x0002
        /*0022*/ 	.short	0x0010
        /*0024*/ 	.byte	0x00, 0xf5, 0x21, 0x00


	//----- nvinfo : EIATTR_KPARAM_INFO
	.align		4
.L_33:
        /*0028*/ 	.byte	0x04, 0x17
        /*002a*/ 	.short	(.L_35 - .L_34)
.L_34:
        /*002c*/ 	.word	0x00000000
        /*0030*/ 	.short	0x0001
        /*0032*/ 	.short	0x0008
        /*0034*/ 	.byte	0x00, 0xf5, 0x21, 0x00


	//----- nvinfo : EIATTR_KPARAM_INFO
	.align		4
.L_35:
        /*0038*/ 	.byte	0x04, 0x17
        /*003a*/ 	.short	(.L_37 - .L_36)
.L_36:
        /*003c*/ 	.word	0x00000000
        /*0040*/ 	.short	0x0000
        /*0042*/ 	.short	0x0000
        /*0044*/ 	.byte	0x00, 0xf5, 0x21, 0x00


	//----- nvinfo : EIATTR_SPARSE_MMA_MASK
	.align		4
.L_37:
        /*0048*/ 	.byte	0x03, 0x50
        /*004a*/ 	.short	0x0000


	//----- nvinfo : EIATTR_MAXREG_COUNT
	.align		4
        /*004c*/ 	.byte	0x03, 0x1b
        /*004e*/ 	.short	0x00ff


	//----- nvinfo : EIATTR_MERCURY_ISA_VERSION
	.align		4
        /*0050*/ 	.byte	0x03, 0x5f
        /*0052*/ 	.short	0x0101


	//----- nvinfo : EIATTR_VRC_CTA_INIT_COUNT
	.align		4
        /*0054*/ 	.byte	0x02, 0x4a
	.zero		1
	.zero		1


	//----- nvinfo : EIATTR_EXIT_INSTR_OFFSETS
	.align		4
        /*0058*/ 	.byte	0x04, 0x1c
        /*005a*/ 	.short	(.L_39 - .L_38)


	//   ....[0]....
.L_38:
        /*005c*/ 	.word	0x00000090


	//   ....[1]....
        /*0060*/ 	.word	0x00001310


	//----- nvinfo : EIATTR_CBANK_PARAM_SIZE
	.align		4
.L_39:
        /*0064*/ 	.byte	0x03, 0x19
        /*0066*/ 	.short	0x0020


	//----- nvinfo : EIATTR_PARAM_CBANK
	.align		4
        /*0068*/ 	.byte	0x04, 0x0a
        /*006a*/ 	.short	(.L_41 - .L_40)
	.align		4
.L_40:
        /*006c*/ 	.word	index@(.nv.constant0._Z17multVectorsKernelILi1EEvP6bigintPKS0_P11bigint_widem)
        /*0070*/ 	.short	0x0380
        /*0072*/ 	.short	0x0020


	//----- nvinfo : EIATTR_SW_WAR
	.align		4
.L_41:
        /*0074*/ 	.byte	0x04, 0x36
        /*0076*/ 	.short	(.L_43 - .L_42)
.L_42:
        /*0078*/ 	.word	0x00000008
.L_43:


//--------------------- .nv.callgraph             --------------------------
	.section	.nv.callgraph,"",@"SHT_CUDA_CALLGRAPH"
	.align	4
	.sectionentsize	8
	.align		4
        /*0000*/ 	.word	0x00000000
	.align		4
        /*0004*/ 	.word	0xffffffff
	.align		4
        /*0008*/ 	.word	0x00000000
	.align		4
        /*000c*/ 	.word	0xfffffffe
	.align		4
        /*0010*/ 	.word	0x00000000
	.align		4
        /*0014*/ 	.word	0xfffffffd
	.align		4
        /*0018*/ 	.word	0x00000000
	.align		4
        /*001c*/ 	.word	0xfffffffc


//--------------------- .text._Z17multVectorsKernelILi500EEvP6bigintPKS0_P11bigint_widem --------------------------
	.section	.text._Z17multVectorsKernelILi500EEvP6bigintPKS0_P11bigint_widem,"ax",@progbits
	.align	128
        .global         _Z17multVectorsKernelILi500EEvP6bigintPKS0_P11bigint_widem
        .type           _Z17multVectorsKernelILi500EEvP6bigintPKS0_P11bigint_widem,@function
        .size           _Z17multVectorsKernelILi500EEvP6bigintPKS0_P11bigint_widem,(.L_x_3 - _Z17multVectorsKernelILi500EEvP6bigintPKS0_P11bigint_widem)
        .other          _Z17multVectorsKernelILi500EEvP6bigintPKS0_P11bigint_widem,@"STO_CUDA_ENTRY STV_DEFAULT"
_Z17multVectorsKernelILi500EEvP6bigintPKS0_P11bigint_widem:
.text._Z17multVectorsKernelILi500EEvP6bigintPKS0_P11bigint_widem:
[----:B------:R-:W-:Y:S01]  /*0000*/  LDC R1, c[0x0][0x37c] ;  /* 0x0000df00ff017b82 */ /* 0x000fe20000000800 */
[----:B------:R-:W0:Y:S01]  /*0010*/  S2R R0, SR_CTAID.X ;  /* 0x0000000000007919 */ /* 0x000e220000002500 */
[----:B------:R-:W0:Y:S01]  /*0020*/  LDCU UR4, c[0x0][0x360] ;  /* 0x00006c00ff0477ac */ /* 0x000e220008000800 */
[----:B------:R-:W0:Y:S01]  /*0030*/  S2R R3, SR_TID.X ;  /* 0x0000000000037919 */ /* 0x000e220000002100 */
[----:B------:R-:W1:Y:S01]  /*0040*/  LDCU.64 UR6, c[0x0][0x398] ;  /* 0x00007300ff0677ac */ /* 0x000e620008000a00 */
[----:B0-----:R-:W-:-:S05]  /*0050*/  IMAD R0, R0, UR4, R3 ;  /* 0x0000000400007c24 */ /* 0x001fca000f8e0203 */
[----:B-1----:R-:W-:Y:S02]  /*0060*/  ISETP.GE.U32.AND P0, PT, R0, UR6, PT ;  /* 0x0000000600007c0c */ /* 0x002fe4000bf06070 */
[----:B------:R-:W-:-:S04]  /*0070*/  SHF.R.S32.HI R3, RZ, 0x1f, R0 ;  /* 0x0000001fff037819 */ /* 0x000fc80000011400 */
[----:B------:R-:W-:-:S13]  /*0080*/  ISETP.GE.U32.AND.EX P0, PT, R3, UR7, PT, P0 ;  /* 0x0000000703007c0c */ /* 0x000fda000bf06100 */
[----:B------:R-:W-:Y:S05]  /*0090*/  @P0 EXIT ;  /* 0x000000000000094d */ /* 0x000fea0003800000 */
[----:B------:R-:W0:Y:S01]  /*00a0*/  LDCU.128 UR8, c[0x0][0x380] ;  /* 0x00007000ff0877ac */ /* 0x000e220008000c00 */
[C---:B------:R-:W-:Y:S02]  /*00b0*/  SHF.L.U32 R20, R0.reuse, 0x5, RZ ;  /* 0x0000000500147819 */ /* 0x040fe400000006ff */
[----:B------:R-:W-:Y:S01]  /*00c0*/  SHF.L.U64.HI R4, R0, 0x5, R3 ;  /* 0x0000000500047819 */ /* 0x000fe20000010203 */
[----:B------:R-:W1:Y:S01]  /*00d0*/  LDCU.64 UR6, c[0x0][0x358] ;  /* 0x00006b00ff0677ac */ /* 0x000e620008000a00 */
[C---:B0-----:R-:W-:Y:S02]  /*00e0*/  IADD3 R2, P0, PT, R20.reuse, UR8, RZ ;  /* 0x0000000814027c10 */ /* 0x041fe4000ff1e0ff */
[----:B------:R-:W-:Y:S02]  /*00f0*/  IADD3 R20, P1, PT, R20, UR10, RZ ;  /* 0x0000000a14147c10 */ /* 0x000fe4000ff3e0ff */
[C---:B------:R-:W-:Y:S02]  /*0100*/  IADD3.X R3, PT, PT, R4.reuse, UR9, RZ, P0, !PT ;  /* 0x0000000904037c10 */ /* 0x040fe400087fe4ff */
[----:B------:R-:W-:-:S03]  /*0110*/  IADD3.X R21, PT, PT, R4, UR11, RZ, P1, !PT ;  /* 0x0000000b04157c10 */ /* 0x000fc60008ffe4ff */
[----:B-1----:R-:W2:Y:S04]  /*0120*/  LDG.E.128 R16, desc[UR6][R2.64] ;  /* 0x0000000602107981 */ /* 0x002ea8000c1e1d00 */
[----:B------:R-:W2:Y:S04]  /*0130*/  LDG.E.128 R4, desc[UR6][R20.64] ;  /* 0x0000000614047981 */ /* 0x000ea8000c1e1d00 */
[----:B------:R0:W3:Y:S04]  /*0140*/  LDG.E.128 R12, desc[UR6][R2.64+0x10] ;  /* 0x00001006020c7981 */ /* 0x0000e8000c1e1d00 */
[----:B------:R1:W4:Y:S01]  /*0150*/  LDG.E.128 R8, desc[UR6][R20.64+0x10] ;  /* 0x0000100614087981 */ /* 0x000322000c1e1d00 */
[----:B------:R-:W-:Y:S01]  /*0160*/  UMOV UR4, URZ ;  /* 0x000000ff00047c82 */ /* 0x000fe20008000000 */
[----:B--2---:R-:W-:-:S02]  /*0170*/  IMAD R22, R16, R4, RZ ;  /* 0x0000000410167224 */ /* 0x004fc400078e02ff */
[CC--:B------:R-:W-:Y:S02]  /*0180*/  IMAD R23, R17.reuse, R4.reuse, RZ ;  /* 0x0000000411177224 */ /* 0x0c0fe400078e02ff */
[-C--:B------:R-:W-:Y:S01]  /*0190*/  IMAD R24, R18, R4.reuse, RZ ;  /* 0x0000000412187224 */ /* 0x080fe200078e02ff */
[----:B------:R-:W-:Y:S01]  /*01a0*/  IADD3 RZ, P0, PT, R22, RZ, RZ ;  /* 0x000000ff16ff7210 */ /* 0x000fe20007f1e0ff */
[----:B------:R-:W-:Y:S02]  /*01b0*/  IMAD.MOV.U32 R22, RZ, RZ, RZ ;  /* 0x000000ffff167224 */ /* 0x000fe400078e00ff */
[----:B------:R-:W-:Y:S01]  /*01c0*/  IMAD.HI.U32 R25, R17, R4, RZ ;  /* 0x0000000411197227 */ /* 0x000fe200078e00ff */
[----:B------:R-:W-:-:S03]  /*01d0*/  IADD3.X R23, P0, PT, R23, RZ, RZ, P0, !PT ;  /* 0x000000ff17177210 */ /* 0x000fc6000071e4ff */
[-C--:B0-----:R-:W-:Y:S02]  /*01e0*/  IMAD R3, R19, R4.reuse, RZ ;  /* 0x0000000413037224 */ /* 0x081fe400078e02ff */
[----:B------:R-:W-:Y:S01]  /*01f0*/  IMAD.HI.U32 R23, P1, R16, R4, R22 ;  /* 0x0000000410177227 */ /* 0x000fe20007820016 */
[----:B------:R-:W-:-:S03]  /*0200*/  IADD3.X R22, P0, PT, R24, RZ, RZ, P0, !PT ;  /* 0x000000ff18167210 */ /* 0x000fc6000071e4ff */
[----:B------:R-:W-:Y:S01]  /*0210*/  IMAD R2, R16, R5, RZ ;  /* 0x0000000510027224 */ /* 0x000fe200078e02ff */
[----:B------:R-:W-:Y:S01]  /*0220*/  IADD3.X R22, P2, PT, R25, R22, RZ, P1, !PT ;  /* 0x0000001619167210 */ /* 0x000fe20000f5e4ff */
[-C--:B-1----:R-:W-:Y:S01]  /*0230*/  IMAD.HI.U32 R20, R18, R4.reuse, RZ ;  /* 0x0000000412147227 */ /* 0x082fe200078e00ff */
[----:B------:R-:W-:Y:S02]  /*0240*/  IADD3.X R3, P1, PT, R3, RZ, RZ, P0, !PT ;  /* 0x000000ff03037210 */ /* 0x000fe4000073e4ff */
[----:B------:R-:W-:Y:S01]  /*0250*/  IADD3 R2, P3, PT, R2, R23, RZ ;  /* 0x0000001702027210 */ /* 0x000fe20007f7e0ff */
[----:B------:R-:W-:Y:S01]  /*0260*/  IMAD R21, R17, R5, RZ ;  /* 0x0000000511157224 */ /* 0x000fe200078e02ff */
[----:B------:R-:W-:Y:S01]  /*0270*/  IADD3.X R20, P0, PT, R20, R3, RZ, P2, !PT ;  /* 0x0000000314147210 */ /* 0x000fe2000171e4ff */
[----:B------:R-:W-:Y:S02]  /*0280*/  IMAD R23, R18, R5, RZ ;  /* 0x0000000512177224 */ /* 0x000fe400078e02ff */
[----:B---3--:R-:W-:Y:S01]  /*0290*/  IMAD R3, R12, R4, RZ ;  /* 0x000000040c037224 */ /* 0x008fe200078e02ff */
[----:B------:R-:W-:Y:S01]  /*02a0*/  IADD3.X R21, P3, PT, R21, R22, RZ, P3, !PT ;  /* 0x0000001615157210 */ /* 0x000fe20001f7e4ff */
[----:B------:R-:W-:-:S03]  /*02b0*/  IMAD.HI.U32 R24, R19, R4, RZ ;  /* 0x0000000413187227 */ /* 0x000fc600078e00ff */
[----:B------:R-:W-:Y:S01]  /*02c0*/  IADD3.X R22, P5, PT, R23, R20, RZ, P3, !PT ;  /* 0x0000001417167210 */ /* 0x000fe20001fbe4ff */
[----:B------:R-:W-:Y:S01]  /*02d0*/  HFMA2 R20, -RZ, RZ, 0, 0 ;  /* 0x00000000ff147431 */ /* 0x000fe200000001ff */
[----:B------:R-:W-:Y:S01]  /*02e0*/  IADD3.X R3, P1, PT, R3, RZ, RZ, P1, !PT ;  /* 0x000000ff03037210 */ /* 0x000fe20000f3e4ff */
[----:B------:R-:W-:-:S04]  /*02f0*/  IMAD.HI.U32 R23, R17, R5, RZ ;  /* 0x0000000511177227 */ /* 0x000fc800078e00ff */
[----:B------:R-:W-:-:S04]  /*0300*/  IMAD.HI.U32 R26, R12, R4, RZ ;  /* 0x000000040c1a7227 */ /* 0x000fc800078e00ff */
[----:B------:R-:W-:Y:S01]  /*0310*/  IMAD.HI.U32 R20, P3, R16, R5, R20 ;  /* 0x0000000510147227 */ /* 0x000fe20007860014 */
[----:B------:R-:W-:-:S03]  /*0320*/  IADD3.X R21, P4, PT, R24, R3, RZ, P0, !PT ;  /* 0x0000000318157210 */ /* 0x000fc6000079e4ff */
[-C--:B------:R-:W-:Y:S02]  /*0330*/  IMAD R3, R13, R4.reuse, RZ ;  /* 0x000000040d037224 */ /* 0x080fe400078e02ff */
[----:B------:R-:W-:Y:S02]  /*0340*/  IMAD R24, R14, R4, RZ ;  /* 0x000000040e187224 */ /* 0x000fe400078e02ff */
[----:B------:R-:W-:Y:S01]  /*0350*/  IMAD R25, R16, R6, RZ ;  /* 0x0000000610197224 */ /* 0x000fe200078e02ff */
[----:B------:R-:W-:Y:S01]  /*0360*/  IADD3.X R3, P2, PT, R3, RZ, RZ, P1, !PT ;  /* 0x000000ff03037210 */ /* 0x000fe20000f5e4ff */
[----:B------:R-:W-:Y:S01]  /*0370*/  IMAD R28, R19, R5, RZ ;  /* 0x00000005131c7224 */ /* 0x000fe200078e02ff */
[----:B------:R-:W-:Y:S01]  /*0380*/  IADD3.X R23, P1, PT, R23, R22, RZ, P3, !PT ;  /* 0x0000001617177210 */ /* 0x000fe20001f3e4ff */
[----:B------:R-:W-:Y:S01]  /*0390*/  IMAD R30, R17, R6, RZ ;  /* 0x00000006111e7224 */ /* 0x000fe200078e02ff */
[----:B------:R-:W-:Y:S01]  /*03a0*/  IADD3.X R22, P4, PT, R26, R3, RZ, P4, !PT ;  /* 0x000000031a167210 */ /* 0x000fe2000279e4ff */
[----:B------:R-:W-:Y:S01]  /*03b0*/  IMAD.HI.U32 R26, R13, R4, RZ ;  /* 0x000000040d1a7227 */ /* 0x000fe200078e00ff */
[----:B------:R-:W-:-:S02]  /*03c0*/  IADD3.X R3, P2, PT, R24, RZ, RZ, P2, !PT ;  /* 0x000000ff18037210 */ /* 0x000fc4000175e4ff */
[----:B------:R-:W-:Y:S01]  /*03d0*/  IADD3 R20, P0, PT, R25, R20, RZ ;  /* 0x0000001419147210 */ /* 0x000fe20007f1e0ff */
[----:B------:R-:W-:Y:S01]  /*03e0*/  IMAD R27, R12, R5, RZ ;  /* 0x000000050c1b7224 */ /* 0x000fe200078e02ff */
[----:B------:R-:W-:Y:S01]  /*03f0*/  IADD3.X R21, P5, PT, R28, R21, RZ, P5, !PT ;  /* 0x000000151c157210 */ /* 0x000fe20002fbe4ff */
[----:B------:R-:W-:Y:S01]  /*0400*/  IMAD.HI.U32 R28, R18, R5, RZ ;  /* 0x00000005121c7227 */ /* 0x000fe200078e00ff */
[----:B------:R-:W-:Y:S02]  /*0410*/  IADD3.X R25, P4, PT, R26, R3, RZ, P4, !PT ;  /* 0x000000031a197210 */ /* 0x000fe4000279e4ff */
[----:B------:R-:W-:Y:S01]  /*0420*/  IADD3.X R23, P0, PT, R30, R23, RZ, P0, !PT ;  /* 0x000000171e177210 */ /* 0x000fe2000071e4ff */
[----:B------:R-:W-:Y:S01]  /*0430*/  IMAD R24, R15, R4, RZ ;  /* 0x000000040f187224 */ /* 0x000fe200078e02ff */
[----:B------:R-:W-:Y:S01]  /*0440*/  IADD3.X R26, P5, PT, R27, R22, RZ, P5, !PT ;  /* 0x000000161b1a7210 */ /* 0x000fe20002fbe4ff */
[----:B------:R-:W-:Y:S01]  /*0450*/  IMAD.HI.U32 R29, R19, R5, RZ ;  /* 0x00000005131d7227 */ /* 0x000fe200078e00ff */
[----:B------:R-:W-:-:S02]  /*0460*/  IADD3.X R3, P1, PT, R28, R21, RZ, P1, !PT ;  /* 0x000000151c037210 */ /* 0x000fc40000f3e4ff */
[----:B------:R-:W-:Y:S01]  /*0470*/  IADD3.X R24, P2, PT, R24, RZ, RZ, P2, !PT ;  /* 0x000000ff18187210 */ /* 0x000fe2000175e4ff */
[----:B------:R-:W-:Y:S01]  /*0480*/  IMAD.MOV.U32 R22, RZ, RZ, RZ ;  /* 0x000000ffff167224 */ /* 0x000fe200078e00ff */
[----:B------:R-:W-:Y:S01]  /*0490*/  IADD3.X R26, P1, PT, R29, R26, RZ, P1, !PT ;  /* 0x0000001a1d1a7210 */ /* 0x000fe20000f3e4ff */
[----:B------:R-:W-:-:S04]  /*04a0*/  IMAD.HI.U32 R27, R14, R4, RZ ;  /* 0x000000040e1b7227 */ /* 0x000fc800078e00ff */
[----:B------:R-:W-:Y:S01]  /*04b0*/  IMAD R30, R18, R6, RZ ;  /* 0x00000006121e7224 */ /* 0x000fe200078e02ff */
[----:B------:R-:W-:Y:S01]  /*04c0*/  IADD3.X R24, P4, PT, R27, R24, RZ, P4, !PT ;  /* 0x000000181b187210 */ /* 0x000fe2000279e4ff */
[----:B------:R-:W-:Y:S02]  /*04d0*/  IMAD R28, R13, R5, RZ ;  /* 0x000000050d1c7224 */ /* 0x000fe400078e02ff */
[----:B------:R-:W-:Y:S01]  /*04e0*/  IMAD.HI.U32 R21, P3, R16, R6, R22 ;  /* 0x0000000610157227 */ /* 0x000fe20007860016 */
[----:B------:R-:W-:Y:S02]  /*04f0*/  SEL R22, RZ, 0x1, !P2 ;  /* 0x00000001ff167807 */ /* 0x000fe40005000000 */
[----:B------:R-:W-:Y:S01]  /*0500*/  IADD3.X R3, P0, PT, R30, R3, RZ, P0, !PT ;  /* 0x000000031e037210 */ /* 0x000fe2000071e4ff */
[----:B------:R-:W-:Y:S01]  /*0510*/  IMAD.HI.U32 R23, R15, R4, RZ ;  /* 0x000000040f177227 */ /* 0x000fe200078e00ff */
[----:B------:R-:W-:-:S03]  /*0520*/  IADD3.X R25, P5, PT, R28, R25, RZ, P5, !PT ;  /* 0x000000191c197210 */ /* 0x000fc60002fbe4ff */
[----:B------:R-:W-:Y:S01]  /*0530*/  IMAD R29, R19, R6, RZ ;  /* 0x00000006131d7224 */ /* 0x000fe200078e02ff */
[----:B------:R-:W-:Y:S01]  /*0540*/  IADD3.X R23, PT, PT, R23, R22, RZ, P4, !PT ;  /* 0x0000001617177210 */ /* 0x000fe200027fe4ff */
[-C--:B------:R-:W-:Y:S02]  /*0550*/  IMAD R27, R14, R5.reuse, RZ ;  /* 0x000000050e1b7224 */ /* 0x080fe400078e02ff */
[-C--:B------:R-:W-:Y:S01]  /*0560*/  IMAD.HI.U32 R28, R12, R5.reuse, RZ ;  /* 0x000000050c1c7227 */ /* 0x080fe200078e00ff */
[----:B------:R-:W-:Y:S02]  /*0570*/  IADD3.X R22, P2, PT, R29, R26, RZ, P0, !PT ;  /* 0x0000001a1d167210 */ /* 0x000fe4000075e4ff */
[----:B------:R-:W-:Y:S01]  /*0580*/  IADD3.X R24, P5, PT, R27, R24, RZ, P5, !PT ;  /* 0x000000181b187210 */ /* 0x000fe20002fbe4ff */
[----:B------:R-:W-:Y:S01]  /*0590*/  IMAD R26, R15, R5, RZ ;  /* 0x000000050f1a7224 */ /* 0x000fe200078e02ff */
[----:B------:R-:W-:Y:S01]  /*05a0*/  IADD3.X R25, P1, PT, R28, R25, RZ, P1, !PT ;  /* 0x000000191c197210 */ /* 0x000fe20000f3e4ff */
[----:B------:R-:W-:-:S03]  /*05b0*/  IMAD.HI.U32 R30, R17, R6, RZ ;  /* 0x00000006111e7227 */ /* 0x000fc600078e00ff */
[----:B------:R-:W-:Y:S01]  /*05c0*/  IADD3.X R23, P5, PT, R26, R23, RZ, P5, !PT ;  /* 0x000000171a177210 */ /* 0x000fe20002fbe4ff */
[----:B------:R-:W-:Y:S01]  /*05d0*/  IMAD R28, R12, R6, RZ ;  /* 0x000000060c1c7224 */ /* 0x000fe200078e02ff */
[----:B------:R-:W-:Y:S01]  /*05e0*/  IADD3.X R26, P3, PT, R30, R3, RZ, P3, !PT ;  /* 0x000000031e1a7210 */ /* 0x000fe20001f7e4ff */
[----:B------:R-:W-:-:S03]  /*05f0*/  IMAD.HI.U32 R27, R13, R5, RZ ;  /* 0x000000050d1b7227 */ /* 0x000fc600078e00ff */
[----:B------:R-:W-:Y:S01]  /*0600*/  IADD3.X R25, P2, PT, R28, R25, RZ, P2, !PT ;  /* 0x000000191c197210 */ /* 0x000fe2000175e4ff */
[----:B------:R-:W-:Y:S01]  /*0610*/  IMAD.HI.U32 R3, R18, R6, RZ ;  /* 0x0000000612037227 */ /* 0x000fe200078e00ff */
[----:B------:R-:W-:-:S03]  /*0620*/  IADD3.X R24, P1, PT, R27, R24, RZ, P1, !PT ;  /* 0x000000181b187210 */ /* 0x000fc60000f3e4ff */
[----:B------:R-:W-:Y:S01]  /*0630*/  IMAD R32, R16, R7, RZ ;  /* 0x0000000710207224 */ /* 0x000fe200078e02ff */
[----:B------:R-:W-:Y:S01]  /*0640*/  IADD3.X R22, P3, PT, R3, R22, RZ, P3, !PT ;  /* 0x0000001603167210 */ /* 0x000fe20001f7e4ff */
[----:B------:R-:W-:-:S03]  /*0650*/  IMAD.HI.U32 R28, R14, R5, RZ ;  /* 0x000000050e1c7227 */ /* 0x000fc600078e00ff */
[----:B------:R-:W-:Y:S01]  /*0660*/  IADD3 R21, P0, PT, R32, R21, RZ ;  /* 0x0000001520157210 */ /* 0x000fe20007f1e0ff */
[----:B------:R-:W-:Y:S01]  /*0670*/  IMAD.HI.U32 R30, R19, R6, RZ ;  /* 0x00000006131e7227 */ /* 0x000fe200078e00ff */
[----:B------:R-:W-:-:S03]  /*0680*/  IADD3.X R3, P1, PT, R28, R23, RZ, P1, !PT ;  /* 0x000000171c037210 */ /* 0x000fc60000f3e4ff */
[----:B------:R-:W-:Y:S01]  /*0690*/  IMAD R29, R17, R7, RZ ;  /* 0x00000007111d7224 */ /* 0x000fe200078e02ff */
[----:B------:R-:W-:Y:S01]  /*06a0*/  IADD3.X R28, P3, PT, R30, R25, RZ, P3, !PT ;  /* 0x000000191e1c7210 */ /* 0x000fe20001f7e4ff */
[----:B------:R-:W-:Y:S02]  /*06b0*/  IMAD R27, R13, R6, RZ ;  /* 0x000000060d1b7224 */ /* 0x000fe400078e02ff */
[----:B------:R-:W-:Y:S01]  /*06c0*/  IMAD R25, R18, R7, RZ ;  /* 0x0000000712197224 */ /* 0x000fe200078e02ff */
[----:B------:R-:W-:Y:S01]  /*06d0*/  IADD3.X R23, P0, PT, R29, R26, RZ, P0, !PT ;  /* 0x0000001a1d177210 */ /* 0x000fe2000071e4ff */
[----:B------:R-:W-:Y:S01]  /*06e0*/  IMAD R30, R14, R6, RZ ;  /* 0x000000060e1e7224 */ /* 0x000fe200078e02ff */
[----:B------:R-:W-:Y:S01]  /*06f0*/  IADD3.X R24, P2, PT, R27, R24, RZ, P2, !PT ;  /* 0x000000181b187210 */ /* 0x000fe2000175e4ff */
[----:B------:R-:W-:Y:S01]  /*0700*/  IMAD.HI.U32 R27, R15, R5, RZ ;  /* 0x000000050f1b7227 */ /* 0x000fe200078e00ff */
[----:B------:R-:W-:Y:S02]  /*0710*/  SEL R26, RZ, 0x1, !P5 ;  /* 0x00000001ff1a7807 */ /* 0x000fe40006800000 */
[----:B------:R-:W-:Y:S01]  /*0720*/  IADD3.X R25, P0, PT, R25, R22, RZ, P0, !PT ;  /* 0x0000001619197210 */ /* 0x000fe2000071e4ff */
[----:B------:R-:W-:Y:S01]  /*0730*/  IMAD.HI.U32 R29, R12, R6, RZ ;  /* 0x000000060c1d7227 */ /* 0x000fe200078e00ff */
[----:B------:R-:W-:-:S03]  /*0740*/  MOV R22, RZ ;  /* 0x000000ff00167202 */ /* 0x000fc60000000f00 */
[----:B------:R-:W-:Y:S01]  /*0750*/  IMAD.X R26, R27, 0x1, R26, P1 ;  /* 0x000000011b1a7824 */ /* 0x000fe200008e061a */
[----:B------:R-:W-:Y:S01]  /*0760*/  IADD3.X R3, P1, PT, R30, R3, RZ, P2, !PT ;  /* 0x000000031e037210 */ /* 0x000fe2000173e4ff */
[-C--:B------:R-:W-:Y:S01]  /*0770*/  IMAD R31, R19, R7.reuse, RZ ;  /* 0x00000007131f7224 */ /* 0x080fe200078e02ff */
[----:B------:R-:W-:Y:S01]  /*0780*/  IADD3.X R27, P2, PT, R29, R24, RZ, P3, !PT ;  /* 0x000000181d1b7210 */ /* 0x000fe20001f5e4ff */
[----:B------:R-:W-:-:S03]  /*0790*/  IMAD.HI.U32 R24, P3, R16, R7, R22 ;  /* 0x0000000710187227 */ /* 0x000fc60007860016 */
[----:B------:R-:W-:Y:S01]  /*07a0*/  IADD3.X R28, P0, PT, R31, R28, RZ, P0, !PT ;  /* 0x0000001c1f1c7210 */ /* 0x000fe2000071e4ff */
[----:B------:R-:W-:-:S04]  /*07b0*/  IMAD.HI.U32 R22, R17, R7, RZ ;  /* 0x0000000711167227 */ /* 0x000fc800078e00ff */
[-C--:B------:R-:W-:Y:S01]  /*07c0*/  IMAD R23, R15, R6.reuse, RZ ;  /* 0x000000060f177224 */ /* 0x080fe200078e02ff */
[----:B------:R-:W-:Y:S01]  /*07d0*/  IADD3.X R25, P3, PT, R22, R25, RZ, P3, !PT ;  /* 0x0000001916197210 */ /* 0x000fe20001f7e4ff */
[----:B------:R-:W-:-:S03]  /*07e0*/  IMAD.HI.U32 R30, R13, R6, RZ ;  /* 0x000000060d1e7227 */ /* 0x000fc600078e00ff */
[----:B------:R-:W-:Y:S01]  /*07f0*/  IADD3.X R22, P1, PT, R23, R26, RZ, P1, !PT ;  /* 0x0000001a17167210 */ /* 0x000fe20000f3e4ff */
[----:B------:R-:W-:Y:S01]  /*0800*/  IMAD.HI.U32 R29, R18, R7, RZ ;  /* 0x00000007121d7227 */ /* 0x000fe200078e00ff */
[----:B------:R-:W-:-:S03]  /*0810*/  IADD3.X R26, P2, PT, R30, R3, RZ, P2, !PT ;  /* 0x000000031e1a7210 */ /* 0x000fc6000175e4ff */
[----:B----4-:R-:W-:Y:S01]  /*0820*/  IMAD R31, R16, R8, RZ ;  /* 0x00000008101f7224 */ /* 0x010fe200078e02ff */
[----:B------:R-:W-:Y:S01]  /*0830*/  IADD3.X R3, P4, PT, R29, R28, RZ, P3, !PT ;  /* 0x0000001c1d037210 */ /* 0x000fe20001f9e4ff */
[----:B------:R-:W-:Y:S02]  /*0840*/  IMAD R32, R12, R7, RZ ;  /* 0x000000070c207224 */ /* 0x000fe400078e02ff */
[----:B------:R-:W-:Y:S01]  /*0850*/  IMAD.HI.U32 R23, R14, R6, RZ ;  /* 0x000000060e177227 */ /* 0x000fe200078e00ff */
[----:B------:R-:W-:Y:S02]  /*0860*/  IADD3 R24, P3, PT, R31, R24, RZ ;  /* 0x000000181f187210 */ /* 0x000fe40007f7e0ff */
[----:B------:R-:W-:Y:S01]  /*0870*/  IADD3.X R27, P0, PT, R32, R27, RZ, P0, !PT ;  /* 0x0000001b201b7210 */ /* 0x000fe2000071e4ff */
[----:B------:R-:W-:Y:S01]  /*0880*/  IMAD R30, R17, R8, RZ ;  /* 0x00000008111e7224 */ /* 0x000fe200078e02ff */
[----:B------:R-:W-:Y:S01]  /*0890*/  IADD3.X R22, P2, PT, R23, R22, RZ, P2, !PT ;  /* 0x0000001617167210 */ /* 0x000fe2000175e4ff */
[----:B------:R-:W-:-:S02]  /*08a0*/  IMAD R29, R13, R7, RZ ;  /* 0x000000070d1d7224 */ /* 0x000fc400078e02ff */
[----:B------:R-:W-:Y:S01]  /*08b0*/  IMAD.HI.U32 R28, R19, R7, RZ ;  /* 0x00000007131c7227 */ /* 0x000fe200078e00ff */
[----:B------:R-:W-:Y:S02]  /*08c0*/  IADD3.X R23, P3, PT, R30, R25, RZ, P3, !PT ;  /* 0x000000191e177210 */ /* 0x000fe40001f7e4ff */
[----:B------:R-:W-:Y:S01]  /*08d0*/  IADD3.X R26, P0, PT, R29, R26, RZ, P0, !PT ;  /* 0x0000001a1d1a7210 */ /* 0x000fe2000071e4ff */
[----:B------:R-:W-:Y:S01]  /*08e0*/  IMAD R29, R14, R7, RZ ;  /* 0x000000070e1d7224 */ /* 0x000fe200078e02ff */
[----:B------:R-:W-:Y:S01]  /*08f0*/  IADD3.X R27, P4, PT, R28, R27, RZ, P4, !PT ;  /* 0x0000001b1c1b7210 */ /* 0x000fe2000279e4ff */
[----:B------:R-:W-:Y:S01]  /*0900*/  IMAD.HI.U32 R28, R15, R6, RZ ;  /* 0x000000060f1c7227 */ /* 0x000fe200078e00ff */
[----:B------:R-:W-:-:S03]  /*0910*/  SEL R25, RZ, 0x1, !P1 ;  /* 0x00000001ff197807 */ /* 0x000fc60004800000 */
[----:B------:R-:W-:Y:S02]  /*0920*/  IMAD R30, R18, R8, RZ ;  /* 0x00000008121e7224 */ /* 0x000fe400078e02ff */
[----:B------:R-:W-:Y:S01]  /*0930*/  IMAD.X R25, R28, 0x1, R25, P2 ;  /* 0x000000011c197824 */ /* 0x000fe200010e0619 */
[----:B------:R-:W-:Y:S01]  /*0940*/  IADD3.X R28, P0, PT, R29, R22, RZ, P0, !PT ;  /* 0x000000161d1c7210 */ /* 0x000fe2000071e4ff */
[----:B------:R-:W-:Y:S02]  /*0950*/  HFMA2 R22, -RZ, RZ, 0, 0 ;  /* 0x00000000ff167431 */ /* 0x000fe400000001ff */
[----:B------:R-:W-:Y:S01]  /*0960*/  IMAD.HI.U32 R31, R12, R7, RZ ;  /* 0x000000070c1f7227 */ /* 0x000fe200078e00ff */
[----:B------:R-:W-:-:S03]  /*0970*/  IADD3.X R3, P3, PT, R30, R3, RZ, P3, !PT ;  /* 0x000000031e037210 */ /* 0x000fc60001f7e4ff */
[----:B------:R-:W-:Y:S01]  /*0980*/  IMAD R32, R19, R8, RZ ;  /* 0x0000000813207224 */ /* 0x000fe200078e02ff */
[----:B------:R-:W-:Y:S01]  /*0990*/  IADD3.X R26, P4, PT, R31, R26, RZ, P4, !PT ;  /* 0x0000001a1f1a7210 */ /* 0x000fe2000279e4ff */
[-C--:B------:R-:W-:Y:S02]  /*09a0*/  IMAD R31, R12, R8.reuse, RZ ;  /* 0x000000080c1f7224 */ /* 0x080fe400078e02ff */
[----:B------:R-:W-:Y:S01]  /*09b0*/  IMAD.HI.U32 R30, R17, R8, RZ ;  /* 0x00000008111e7227 */ /* 0x000fe200078e00ff */
[----:B------:R-:W-:-:S03]  /*09c0*/  IADD3.X R27, P1, PT, R32, R27, RZ, P3, !PT ;  /* 0x0000001b201b7210 */ /* 0x000fc60001f3e4ff */
[----:B------:R-:W-:-:S04]  /*09d0*/  IMAD.HI.U32 R23, P2, R16, R8, R22 ;  /* 0x0000000810177227 */ /* 0x000fc80007840016 */
[----:B------:R-:W-:Y:S01]  /*09e0*/  IMAD R22, R15, R7, RZ ;  /* 0x000000070f167224 */ /* 0x000fe200078e02ff */
[----:B------:R-:W-:Y:S01]  /*09f0*/  IADD3.X R3, P2, PT, R30, R3, RZ, P2, !PT ;  /* 0x000000031e037210 */ /* 0x000fe2000175e4ff */
[----:B------:R-:W-:Y:S02]  /*0a00*/  IMAD R32, R16, R9, RZ ;  /* 0x0000000910207224 */ /* 0x000fe400078e02ff */
[----:B------:R-:W-:Y:S01]  /*0a10*/  IMAD.HI.U32 R29, R13, R7, RZ ;  /* 0x000000070d1d7227 */ /* 0x000fe200078e00ff */
[----:B------:R-:W-:Y:S02]  /*0a20*/  IADD3.X R25, P0, PT, R22, R25, RZ, P0, !PT ;  /* 0x0000001916197210 */ /* 0x000fe4000071e4ff */
[----:B------:R-:W-:Y:S01]  /*0a30*/  IADD3.X R22, P1, PT, R31, R26, RZ, P1, !PT ;  /* 0x0000001a1f167210 */ /* 0x000fe20000f3e4ff */
[----:B------:R-:W-:Y:S01]  /*0a40*/  IMAD R34, R17, R9, RZ ;  /* 0x0000000911227224 */ /* 0x000fe200078e02ff */
[----:B------:R-:W-:Y:S01]  /*0a50*/  IADD3 R26, P3, PT, R32, R23, RZ ;  /* 0x00000017201a7210 */ /* 0x000fe20007f7e0ff */
[----:B------:R-:W-:Y:S01]  /*0a60*/  IMAD.HI.U32 R32, R18, R8, RZ ;  /* 0x0000000812207227 */ /* 0x000fe200078e00ff */
[----:B------:R-:W-:-:S03]  /*0a70*/  IADD3.X R28, P4, PT, R29, R28, RZ, P4, !PT ;  /* 0x0000001c1d1c7210 */ /* 0x000fc6000279e4ff */
[-C--:B------:R-:W-:Y:S01]  /*0a80*/  IMAD R23, R13, R8.reuse, RZ ;  /* 0x000000080d177224 */ /* 0x080fe200078e02ff */
[----:B------:R-:W-:Y:S01]  /*0a90*/  IADD3.X R27, P2, PT, R32, R27, RZ, P2, !PT ;  /* 0x0000001b201b7210 */ /* 0x000fe2000175e4ff */
[----:B------:R-:W-:-:S03]  /*0aa0*/  IMAD.HI.U32 R29, R19, R8, RZ ;  /* 0x00000008131d7227 */ /* 0x000fc600078e00ff */
[----:B------:R-:W-:Y:S01]  /*0ab0*/  IADD3.X R28, P1, PT, R23, R28, RZ, P1, !PT ;  /* 0x0000001c171c7210 */ /* 0x000fe20000f3e4ff */
[----:B------:R-:W-:Y:S01]  /*0ac0*/  IMAD.HI.U32 R30, R14, R7, RZ ;  /* 0x000000070e1e7227 */ /* 0x000fe200078e00ff */
[----:B------:R-:W-:Y:S02]  /*0ad0*/  IADD3.X R23, P3, PT, R34, R3, RZ, P3, !PT ;  /* 0x0000000322177210 */ /* 0x000fe40001f7e4ff */
[----:B------:R-:W-:Y:S01]  /*0ae0*/  IADD3.X R3, P2, PT, R29, R22, RZ, P2, !PT ;  /* 0x000000161d037210 */ /* 0x000fe2000175e4ff */
[----:B------:R-:W-:Y:S01]  /*0af0*/  IMAD.HI.U32 R22, R15, R7, RZ ;  /* 0x000000070f167227 */ /* 0x000fe200078e00ff */
[----:B------:R-:W-:Y:S02]  /*0b00*/  IADD3.X R25, P4, PT, R30, R25, RZ, P4, !PT ;  /* 0x000000191e197210 */ /* 0x000fe4000279e4ff */
[----:B------:R-:W-:Y:S01]  /*0b10*/  SEL R29, RZ, 0x1, !P0 ;  /* 0x00000001ff1d7807 */ /* 0x000fe20004000000 */
[----:B------:R-:W-:Y:S02]  /*0b20*/  IMAD R30, R18, R9, RZ ;  /* 0x00000009121e7224 */ /* 0x000fe400078e02ff */
[----:B------:R-:W-:-:S02]  /*0b30*/  IMAD R32, R14, R8, RZ ;  /* 0x000000080e207224 */ /* 0x000fc400078e02ff */
[-C--:B------:R-:W-:Y:S01]  /*0b40*/  IMAD.HI.U32 R31, R12, R8.reuse, RZ ;  /* 0x000000080c1f7227 */ /* 0x080fe200078e00ff */
[----:B------:R-:W-:Y:S02]  /*0b50*/  IADD3.X R30, P3, PT, R30, R27, RZ, P3, !PT ;  /* 0x0000001b1e1e7210 */ /* 0x000fe40001f7e4ff */
[----:B------:R-:W-:Y:S01]  /*0b60*/  IADD3.X R27, P0, PT, R32, R25, RZ, P1, !PT ;  /* 0x00000019201b7210 */ /* 0x000fe20000f1e4ff */
[----:B------:R-:W-:Y:S01]  /*0b70*/  IMAD.X R29, R22, 0x1, R29, P4 ;  /* 0x00000001161d7824 */ /* 0x000fe200020e061d */
[----:B------:R-:W-:Y:S01]  /*0b80*/  MOV R22, RZ ;  /* 0x000000ff00167202 */ /* 0x000fe20000000f00 */
[----:B------:R-:W-:Y:S01]  /*0b90*/  IMAD R32, R15, R8, RZ ;  /* 0x000000080f207224 */ /* 0x000fe200078e02ff */
[----:B------:R-:W-:Y:S01]  /*0ba0*/  IADD3.X R28, P1, PT, R31, R28, RZ, P2, !PT ;  /* 0x0000001c1f1c7210 */ /* 0x000fe2000173e4ff */
[C---:B------:R-:W-:Y:S02]  /*0bb0*/  IMAD R34, R16.reuse, R10, RZ ;  /* 0x0000000a10227224 */ /* 0x040fe400078e02ff */
[----:B------:R-:W-:-:S04]  /*0bc0*/  IMAD.HI.U32 R25, P2, R16, R9, R22 ;  /* 0x0000000910197227 */ /* 0x000fc80007840016 */
[----:B------:R-:W-:Y:S01]  /*0bd0*/  IMAD R22, R19, R9, RZ ;  /* 0x0000000913167224 */ /* 0x000fe200078e02ff */
[----:B------:R-:W-:Y:S01]  /*0be0*/  IADD3 R25, P4, PT, R34, R25, RZ ;  /* 0x0000001922197210 */ /* 0x000fe20007f9e0ff */
[----:B------:R-:W-:-:S03]  /*0bf0*/  IMAD.HI.U32 R23, R17, R9, RZ ;  /* 0x0000000911177227 */ /* 0x000fc600078e00ff */
[----:B------:R-:W-:Y:S01]  /*0c00*/  IADD3.X R22, P3, PT, R22, R3, RZ, P3, !PT ;  /* 0x0000000316167210 */ /* 0x000fe20001f7e4ff */
[----:B------:R-:W-:Y:S01]  /*0c10*/  IMAD R31, R17, R10, RZ ;  /* 0x0000000a111f7224 */ /* 0x000fe200078e02ff */
[----:B------:R-:W-:Y:S01]  /*0c20*/  IADD3.X R3, P0, PT, R32, R29, RZ, P0, !PT ;  /* 0x0000001d20037210 */ /* 0x000fe2000071e4ff */
[----:B------:R-:W-:Y:S01]  /*0c30*/  IMAD.HI.U32 R29, R18, R9, RZ ;  /* 0x00000009121d7227 */ /* 0x000fe200078e00ff */
[----:B------:R-:W-:-:S03]  /*0c40*/  IADD3.X R30, P2, PT, R23, R30, RZ, P2, !PT ;  /* 0x0000001e171e7210 */ /* 0x000fc6000175e4ff */
[----:B------:R-:W-:Y:S01]  /*0c50*/  IMAD R23, R12, R9, RZ ;  /* 0x000000090c177224 */ /* 0x000fe200078e02ff */
[----:B------:R-:W-:Y:S01]  /*0c60*/  IADD3.X R22, P2, PT, R29, R22, RZ, P2, !PT ;  /* 0x000000161d167210 */ /* 0x000fe2000175e4ff */
[----:B------:R-:W-:-:S03]  /*0c70*/  IMAD.HI.U32 R32, R13, R8, RZ ;  /* 0x000000080d207227 */ /* 0x000fc600078e00ff */
[----:B------:R-:W-:Y:S01]  /*0c80*/  IADD3.X R28, P3, PT, R23, R28, RZ, P3, !PT ;  /* 0x0000001c171c7210 */ /* 0x000fe20001f7e4ff */
[----:B------:R-:W-:Y:S01]  /*0c90*/  IMAD.HI.U32 R29, R19, R9, RZ ;  /* 0x00000009131d7227 */ /* 0x000fe200078e00ff */
[----:B------:R-:W-:Y:S02]  /*0ca0*/  IADD3.X R23, P4, PT, R31, R30, RZ, P4, !PT ;  /* 0x0000001e1f177210 */ /* 0x000fe4000279e4ff */
[----:B------:R-:W-:Y:S01]  /*0cb0*/  IADD3.X R27, P1, PT, R32, R27, RZ, P1, !PT ;  /* 0x0000001b201b7210 */ /* 0x000fe20000f3e4ff */
[----:B------:R-:W-:Y:S01]  /*0cc0*/  IMAD R31, R18, R10, RZ ;  /* 0x0000000a121f7224 */ /* 0x000fe200078e02ff */
[----:B------:R-:W-:Y:S01]  /*0cd0*/  IADD3.X R29, P2, PT, R29, R28, RZ, P2, !PT ;  /* 0x0000001c1d1d7210 */ /* 0x000fe2000175e4ff */
[----:B------:R-:W-:-:S03]  /*0ce0*/  IMAD.HI.U32 R30, R14, R8, RZ ;  /* 0x000000080e1e7227 */ /* 0x000fc600078e00ff */
[----:B------:R-:W-:Y:S01]  /*0cf0*/  IADD3.X R28, P4, PT, R31, R22, RZ, P4, !PT ;  /* 0x000000161f1c7210 */ /* 0x000fe2000279e4ff */
[----:B------:R-:W-:Y:S01]  /*0d00*/  IMAD.HI.U32 R22, R15, R8, RZ ;  /* 0x000000080f167227 */ /* 0x000fe200078e00ff */
[----:B------:R-:W-:Y:S02]  /*0d10*/  IADD3.X R3, P1, PT, R30, R3, RZ, P1, !PT ;  /* 0x000000031e037210 */ /* 0x000fe40000f3e4ff */
[----:B------:R-:W-:Y:S01]  /*0d20*/  SEL R31, RZ, 0x1, !P0 ;  /* 0x00000001ff1f7807 */ /* 0x000fe20004000000 */
[-C--:B------:R-:W-:Y:S02]  /*0d30*/  IMAD R32, R13, R9.reuse, RZ ;  /* 0x000000090d207224 */ /* 0x080fe400078e02ff */
[----:B------:R-:W-:Y:S02]  /*0d40*/  IMAD R30, R14, R9, RZ ;  /* 0x000000090e1e7224 */ /* 0x000fe400078e02ff */
[----:B------:R-:W-:Y:S02]  /*0d50*/  IMAD.X R31, R22, 0x1, R31, P1 ;  /* 0x00000001161f7824 */ /* 0x000fe400008e061f */
[----:B------:R-:W-:Y:S01]  /*0d60*/  HFMA2 R22, -RZ, RZ, 0, 0 ;  /* 0x00000000ff167431 */ /* 0x000fe200000001ff */
[----:B------:R-:W-:Y:S01]  /*0d70*/  IADD3.X R27, P3, PT, R32, R27, RZ, P3, !PT ;  /* 0x0000001b201b7210 */ /* 0x000fe20001f7e4ff */
[----:B------:R-:W-:-:S02]  /*0d80*/  IMAD R32, R19, R10, RZ ;  /* 0x0000000a13207224 */ /* 0x000fc400078e02ff */
[----:B------:R-:W-:Y:S01]  /*0d90*/  IMAD.HI.U32 R34, R18, R10, RZ ;  /* 0x0000000a12227227 */ /* 0x000fe200078e00ff */
[----:B------:R-:W-:Y:S02]  /*0da0*/  IADD3.X R3, P3, PT, R30, R3, RZ, P3, !PT ;  /* 0x000000031e037210 */ /* 0x000fe40001f7e4ff */
[----:B------:R-:W-:Y:S01]  /*0db0*/  IADD3.X R29, P1, PT, R32, R29, RZ, P4, !PT ;  /* 0x0000001d201d7210 */ /* 0x000fe2000273e4ff */
[----:B------:R-:W-:-:S04]  /*0dc0*/  IMAD.HI.U32 R30, R12, R9, RZ ;  /* 0x000000090c1e7227 */ /* 0x000fc800078e00ff */
[----:B------:R-:W-:Y:S01]  /*0dd0*/  IMAD.HI.U32 R32, P0, R16, R10, R22 ;  /* 0x0000000a10207227 */ /* 0x000fe20007800016 */
[----:B------:R-:W-:-:S03]  /*0de0*/  IADD3.X R30, P2, PT, R30, R27, RZ, P2, !PT ;  /* 0x0000001b1e1e7210 */ /* 0x000fc6000175e4ff */
[----:B------:R-:W-:Y:S02]  /*0df0*/  IMAD R22, R15, R9, RZ ;  /* 0x000000090f167224 */ /* 0x000fe400078e02ff */
[----:B------:R-:W-:Y:S02]  /*0e00*/  IMAD R27, R16, R11, RZ ;  /* 0x0000000b101b7224 */ /* 0x000fe400078e02ff */
[----:B------:R-:W-:Y:S01]  /*0e10*/  IMAD.HI.U32 R23, R17, R10, RZ ;  /* 0x0000000a11177227 */ /* 0x000fe200078e00ff */
[----:B------:R-:W-:Y:S02]  /*0e20*/  IADD3.X R22, P3, PT, R22, R31, RZ, P3, !PT ;  /* 0x0000001f16167210 */ /* 0x000fe40001f7e4ff */
[----:B------:R-:W-:Y:S01]  /*0e30*/  IADD3 R27, P5, PT, R27, R32, RZ ;  /* 0x000000201b1b7210 */ /* 0x000fe20007fbe0ff */
[----:B------:R-:W-:Y:S01]  /*0e40*/  IMAD R31, R12, R10, RZ ;  /* 0x0000000a0c1f7224 */ /* 0x000fe200078e02ff */
[----:B------:R-:W-:Y:S01]  /*0e50*/  IADD3.X R23, P0, PT, R23, R28, RZ, P0, !PT ;  /* 0x0000001c17177210 */ /* 0x000fe2000071e4ff */
[----:B------:R-:W-:-:S03]  /*0e60*/  IMAD.HI.U32 R32, R13, R9, RZ ;  /* 0x000000090d207227 */ /* 0x000fc600078e00ff */
[----:B------:R-:W-:Y:S01]  /*0e70*/  IADD3.X R28, P1, PT, R31, R30, RZ, P1, !PT ;  /* 0x0000001e1f1c7210 */ /* 0x000fe20000f3e4ff */
[----:B------:R-:W-:Y:S01]  /*0e80*/  IMAD R30, R13, R10, RZ ;  /* 0x0000000a0d1e7224 */ /* 0x000fe200078e02ff */
[----:B------:R-:W-:Y:S01]  /*0e90*/  IADD3.X R3, P4, PT, R32, R3, RZ, P2, !PT ;  /* 0x0000000320037210 */ /* 0x000fe2000179e4ff */
[----:B------:R-:W-:Y:S01]  /*0ea0*/  IMAD R32, R17, R11, RZ ;  /* 0x0000000b11207224 */ /* 0x000fe200078e02ff */
        /* <DEDUP_REMOVED lines=12> */
[----:B------:R-:W-:Y:S02]  /*0f70*/  IMAD R31, R19, R11, RZ ;  /* 0x0000000b131f7224 */ /* 0x000fe400078e02ff */
[----:B------:R-:W-:Y:S02]  /*0f80*/  IMAD.MOV.U32 R22, RZ, RZ, RZ ;  /* 0x000000ffff167224 */ /* 0x000fe400078e00ff */
[----:B------:R-:W-:Y:S01]  /*0f90*/  IMAD.HI.U32 R32, R15, R9, RZ ;  /* 0x000000090f207227 */ /* 0x000fe200078e00ff */
[----:B------:R-:W-:-:S03]  /*0fa0*/  IADD3.X R17, P5, PT, R31, R30, RZ, P5, !PT ;  /* 0x0000001e1f117210 */ /* 0x000fc60002fbe4ff */
[----:B------:R-:W-:Y:S01]  /*0fb0*/  IMAD.HI.U32 R22, P2, R16, R11, R22 ;  /* 0x0000000b10167227 */ /* 0x000fe20007840016 */
[----:B------:R-:W-:-:S03]  /*0fc0*/  SEL R23, RZ, 0x1, !P3 ;  /* 0x00000001ff177807 */ /* 0x000fc60005800000 */
[----:B------:R-:W-:Y:S01]  /*0fd0*/  IMAD.HI.U32 R30, R12, R10, RZ ;  /* 0x0000000a0c1e7227 */ /* 0x000fe200078e00ff */
[----:B------:R-:W-:Y:S02]  /*0fe0*/  IADD3.X R23, PT, PT, R32, R23, RZ, P4, !PT ;  /* 0x0000001720177210 */ /* 0x000fe400027fe4ff */
[----:B------:R-:W-:Y:S01]  /*0ff0*/  IADD3.X R29, P2, PT, R34, R29, RZ, P2, !PT ;  /* 0x0000001d221d7210 */ /* 0x000fe2000175e4ff */
[----:B------:R-:W-:Y:S01]  /*1000*/  IMAD R35, R16, R4, RZ ;  /* 0x0000000410237224 */ /* 0x000fe200078e02ff */
[----:B------:R-:W-:Y:S01]  /*1010*/  IADD3.X R30, P0, PT, R30, R3, RZ, P0, !PT ;  /* 0x000000031e1e7210 */ /* 0x000fe2000071e4ff */
[----:B------:R-:W-:-:S03]  /*1020*/  IMAD.HI.U32 R31, R13, R10, RZ ;  /* 0x0000000a0d1f7227 */ /* 0x000fc600078e00ff */
[----:B------:R-:W-:Y:S01]  /*1030*/  IADD3 R3, P3, PT, R35, R22, RZ ;  /* 0x0000001623037210 */ /* 0x000fe20007f7e0ff */
[----:B------:R-:W-:Y:S01]  /*1040*/  IMAD R32, R15, R10, RZ ;  /* 0x0000000a0f207224 */ /* 0x000fe200078e02ff */
[----:B------:R-:W-:Y:S01]  /*1050*/  IADD3.X R28, P0, PT, R31, R28, RZ, P0, !PT ;  /* 0x0000001c1f1c7210 */ /* 0x000fe2000071e4ff */
[----:B------:R-:W-:Y:S01]  /*1060*/  IMAD R33, R12, R11, RZ ;  /* 0x0000000b0c217224 */ /* 0x000fe200078e02ff */
[----:B------:R-:W-:Y:S01]  /*1070*/  IADD3.X R2, P3, PT, R2, R29, RZ, P3, !PT ;  /* 0x0000001d02027210 */ /* 0x000fe20001f7e4ff */
[----:B------:R-:W-:Y:S01]  /*1080*/  IMAD.HI.U32 R18, R18, R11, RZ ;  /* 0x0000000b12127227 */ /* 0x000fe200078e00ff */
[----:B------:R-:W-:Y:S02]  /*1090*/  IADD3.X R16, P1, PT, R32, R23, RZ, P1, !PT ;  /* 0x0000001720107210 */ /* 0x000fe40000f3e4ff */
[----:B------:R-:W-:Y:S01]  /*10a0*/  IADD3.X R22, P5, PT, R33, R30, RZ, P5, !PT ;  /* 0x0000001e21167210 */ /* 0x000fe20002fbe4ff */
[----:B------:R-:W-:Y:S01]  /*10b0*/  IMAD.HI.U32 R31, R14, R10, RZ ;  /* 0x0000000a0e1f7227 */ /* 0x000fe200078e00ff */
[----:B------:R-:W-:-:S03]  /*10c0*/  IADD3.X R23, P2, PT, R18, R17, RZ, P2, !PT ;  /* 0x0000001112177210 */ /* 0x000fc6000175e4ff */
[-C--:B------:R-:W-:Y:S01]  /*10d0*/  IMAD R33, R13, R11.reuse, RZ ;  /* 0x0000000b0d217224 */ /* 0x080fe200078e02ff */
[----:B------:R-:W-:Y:S01]  /*10e0*/  IADD3.X R18, P0, PT, R31, R16, RZ, P0, !PT ;  /* 0x000000101f127210 */ /* 0x000fe2000071e4ff */
[----:B------:R-:W-:Y:S01]  /*10f0*/  IMAD.HI.U32 R29, R19, R11, RZ ;  /* 0x0000000b131d7227 */ /* 0x000fe200078e00ff */
[----:B------:R-:W-:Y:S02]  /*1100*/  IADD3.X R16, P3, PT, R20, R23, RZ, P3, !PT ;  /* 0x0000001714107210 */ /* 0x000fe40001f7e4ff */
[----:B------:R-:W-:Y:S01]  /*1110*/  SEL R19, RZ, 0x1, !P1 ;  /* 0x00000001ff137807 */ /* 0x000fe20004800000 */
[----:B------:R-:W-:Y:S01]  /*1120*/  IMAD.HI.U32 R20, R15, R10, RZ ;  /* 0x0000000a0f147227 */ /* 0x000fe200078e00ff */
[----:B------:R-:W-:Y:S02]  /*1130*/  IADD3.X R17, P5, PT, R33, R28, RZ, P5, !PT ;  /* 0x0000001c21117210 */ /* 0x000fe40002fbe4ff */
[----:B------:R-:W-:Y:S01]  /*1140*/  IADD3.X R22, P2, PT, R29, R22, RZ, P2, !PT ;  /* 0x000000161d167210 */ /* 0x000fe2000175e4ff */
[----:B------:R-:W-:-:S02]  /*1150*/  IMAD R23, R14, R11, RZ ;  /* 0x0000000b0e177224 */ /* 0x000fc400078e02ff */
[----:B------:R-:W-:-:S03]  /*1160*/  IMAD.HI.U32 R28, R12, R11, RZ ;  /* 0x0000000b0c1c7227 */ /* 0x000fc600078e00ff */
[----:B------:R-:W-:Y:S01]  /*1170*/  IADD3.X R18, P1, PT, R23, R18, RZ, P5, !PT ;  /* 0x0000001217127210 */ /* 0x000fe20002f3e4ff */
[----:B------:R-:W-:Y:S01]  /*1180*/  IMAD R30, R4, R3, RZ ;  /* 0x00000003041e7224 */ /* 0x000fe200078e02ff */
[----:B------:R-:W-:Y:S01]  /*1190*/  IADD3.X R17, P2, PT, R28, R17, RZ, P2, !PT ;  /* 0x000000111c117210 */ /* 0x000fe2000175e4ff */
[----:B------:R-:W-:Y:S01]  /*11a0*/  IMAD.X R20, R20, 0x1, R19, P0 ;  /* 0x0000000114147824 */ /* 0x000fe200000e0613 */
[----:B------:R-:W-:Y:S01]  /*11b0*/  IADD3.X R12, P0, PT, R21, R22, RZ, P3, !PT ;  /* 0x00000016150c7210 */ /* 0x000fe20001f1e4ff */
[----:B------:R-:W-:Y:S01]  /*11c0*/  IMAD.HI.U32 R21, R13, R11, RZ ;  /* 0x0000000b0d157227 */ /* 0x000fe200078e00ff */
[----:B------:R-:W-:Y:S02]  /*11d0*/  IADD3 RZ, P5, PT, R30, RZ, RZ ;  /* 0x000000ff1eff7210 */ /* 0x000fe40007fbe0ff */
[----:B------:R-:W-:Y:S01]  /*11e0*/  IADD3.X R17, P0, PT, R24, R17, RZ, P0, !PT ;  /* 0x0000001118117210 */ /* 0x000fe2000071e4ff */
[C---:B------:R-:W-:Y:S01]  /*11f0*/  IMAD R19, R4.reuse, R2, RZ ;  /* 0x0000000204137224 */ /* 0x040fe200078e02ff */
[----:B------:R-:W-:Y:S01]  /*1200*/  IADD3.X R21, P2, PT, R21, R18, RZ, P2, !PT ;  /* 0x0000001215157210 */ /* 0x000fe2000175e4ff */
[----:B------:R-:W-:Y:S01]  /*1210*/  IMAD R23, R15, R11, RZ ;  /* 0x0000000b0f177224 */ /* 0x000fe200078e02ff */
[----:B------:R-:W-:Y:S01]  /*1220*/  MOV R18, RZ ;  /* 0x000000ff00127202 */ /* 0x000fe20000000f00 */
[C---:B------:R-:W-:Y:S01]  /*1230*/  IMAD R22, R4.reuse, R16, RZ ;  /* 0x0000001004167224 */ /* 0x040fe200078e02ff */
[----:B------:R-:W-:Y:S01]  /*1240*/  IADD3.X R19, P5, PT, R19, RZ, RZ, P5, !PT ;  /* 0x000000ff13137210 */ /* 0x000fe20002fbe4ff */
[----:B------:R-:W-:Y:S01]  /*1250*/  IMAD.HI.U32 R24, R4, R2, RZ ;  /* 0x0000000204187227 */ /* 0x000fe200078e00ff */
[----:B------:R-:W-:-:S03]  /*1260*/  IADD3.X R13, P1, PT, R23, R20, RZ, P1, !PT ;  /* 0x00000014170d7210 */ /* 0x000fc60000f3e4ff */
[----:B------:R-:W-:Y:S01]  /*1270*/  IMAD.HI.U32 R20, P4, R4, R3, R18 ;  /* 0x0000000304147227 */ /* 0x000fe20007880012 */
[----:B------:R-:W-:Y:S02]  /*1280*/  IADD3.X R19, P5, PT, R22, RZ, RZ, P5, !PT ;  /* 0x000000ff16137210 */ /* 0x000fe40002fbe4ff */
[----:B------:R-:W-:Y:S01]  /*1290*/  IADD3.X R18, P0, PT, R26, R21, RZ, P0, !PT ;  /* 0x000000151a127210 */ /* 0x000fe2000071e4ff */
[----:B------:R-:W-:Y:S01]  /*12a0*/  IMAD R21, R4, R12, RZ ;  /* 0x0000000c04157224 */ /* 0x000fe200078e02ff */
[----:B------:R-:W-:Y:S01]  /*12b0*/  IADD3.X R22, P4, PT, R24, R19, RZ, P4, !PT ;  /* 0x0000001318167210 */ /* 0x000fe2000279e4ff */
[----:B------:R-:W-:Y:S02]  /*12c0*/  IMAD R23, R5, R3, RZ ;  /* 0x0000000305177224 */ /* 0x000fe400078e02ff */
[----:B------:R-:W-:Y:S01]  /*12d0*/  IMAD.HI.U32 R24, R4, R16, RZ ;  /* 0x0000001004187227 */ /* 0x000fe200078e00ff */
[----:B------:R-:W-:Y:S02]  /*12e0*/  IADD3.X R19, P5, PT, R21, RZ, RZ, P5, !PT ;  /* 0x000000ff15137210 */ /* 0x000fe40002fbe4ff */
[----:B------:R-:W-:Y:S01]  /*12f0*/  IADD3 R20, P3, PT, R23, R20, RZ ;  /* 0x0000001417147210 */ /* 0x000fe20007f7e0ff */
[----:B------:R-:W-:Y:S01]  /*1300*/  IMAD.HI.U32 R14, R14, R11, RZ ;  /* 0x0000000b0e0e7227 */ /* 0x000fe200078e00ff */
[----:B------:R-:W-:-:S03]  /*1310*/  IADD3.X R23, P4, PT, R24, R19, RZ, P4, !PT ;  /* 0x0000001318177210 */ /* 0x000fc6000279e4ff */
[----:B------:R-:W-:Y:S01]  /*1320*/  IMAD R19, R5, R2, RZ ;  /* 0x0000000205137224 */ /* 0x000fe200078e02ff */
[----:B------:R-:W-:Y:S01]  /*1330*/  IADD3.X R14, P2, PT, R14, R13, RZ, P2, !PT ;  /* 0x0000000d0e0e7210 */ /* 0x000fe2000175e4ff */
[C---:B------:R-:W-:Y:S02]  /*1340*/  IMAD R13, R4.reuse, R17, RZ ;  /* 0x00000011040d7224 */ /* 0x040fe400078e02ff */
[----:B------:R-:W-:Y:S01]  /*1350*/  IMAD.HI.U32 R29, R15, R11, RZ ;  /* 0x0000000b0f1d7227 */ /* 0x000fe200078e00ff */
[----:B------:R-:W-:Y:S02]  /*1360*/  IADD3.X R15, P3, PT, R19, R22, RZ, P3, !PT ;  /* 0x00000016130f7210 */ /* 0x000fe40001f7e4ff */
[----:B------:R-:W-:Y:S01]  /*1370*/  IADD3.X R13, P5, PT, R13, RZ, RZ, P5, !PT ;  /* 0x000000ff0d0d7210 */ /* 0x000fe20002fbe4ff */
[----:B------:R-:W-:Y:S01]  /*1380*/  IMAD.HI.U32 R24, R4, R12, RZ ;  /* 0x0000000c04187227 */ /* 0x000fe200078e00ff */
[----:B------:R-:W-:Y:S02]  /*1390*/  IADD3.X R21, P0, PT, R25, R14, RZ, P0, !PT ;  /* 0x0000000e19157210 */ /* 0x000fe4000071e4ff */
[----:B------:R-:W-:Y:S01]  /*13a0*/  SEL R14, RZ, 0x1, !P1 ;  /* 0x00000001ff0e7807 */ /* 0x000fe20004800000 */
[----:B------:R-:W-:Y:S01]  /*13b0*/  IMAD R22, R5, R16, RZ ;  /* 0x0000001005167224 */ /* 0x000fe200078e02ff */
[----:B------:R-:W-:Y:S01]  /*13c0*/  IADD3.X R24, P4, PT, R24, R13, RZ, P4, !PT ;  /* 0x0000000d18187210 */ /* 0x000fe2000279e4ff */
[----:B------:R-:W-:-:S02]  /*13d0*/  IMAD R19, R4, R18, RZ ;  /* 0x0000001204137224 */ /* 0x000fc400078e02ff */
[----:B------:R-:W-:Y:S01]  /*13e0*/  IMAD.HI.U32 R26, R4, R17, RZ ;  /* 0x00000011041a7227 */ /* 0x000fe200078e00ff */
[----:B------:R-:W-:Y:S02]  /*13f0*/  IADD3.X R13, P3, PT, R22, R23, RZ, P3, !PT ;  /* 0x00000017160d7210 */ /* 0x000fe40001f7e4ff */
[----:B------:R-:W-:Y:S01]  /*1400*/  IADD3.X R19, P5, PT, R19, RZ, RZ, P5, !PT ;  /* 0x000000ff13137210 */ /* 0x000fe20002fbe4ff */
[----:B------:R-:W-:Y:S02]  /*1410*/  IMAD.X R22, R29, 0x1, R14, P2 ;  /* 0x000000011d167824 */ /* 0x000fe400010e060e */
[----:B------:R-:W-:Y:S02]  /*1420*/  HFMA2 R14, -RZ, RZ, 0, 0 ;  /* 0x00000000ff0e7431 */ /* 0x000fe400000001ff */
[----:B------:R-:W-:Y:S01]  /*1430*/  IMAD R31, R5, R12, RZ ;  /* 0x0000000c051f7224 */ /* 0x000fe200078e02ff */
[----:B------:R-:W-:Y:S01]  /*1440*/  IADD3.X R25, P4, PT, R26, R19, RZ, P4, !PT ;  /* 0x000000131a197210 */ /* 0x000fe2000279e4ff */
[----:B------:R-:W-:-:S02]  /*1450*/  IMAD R19, R4, R21, RZ ;  /* 0x0000001504137224 */ /* 0x000fc400078e02ff */
[----:B------:R-:W-:Y:S01]  /*1460*/  IMAD R26, R5, R17, RZ ;  /* 0x00000011051a7224 */ /* 0x000fe200078e02ff */
[----:B------:R-:W-:Y:S01]  /*1470*/  IADD3.X R23, P2, PT, R31, R24, RZ, P3, !PT ;  /* 0x000000181f177210 */ /* 0x000fe20001f5e4ff */
[----:B------:R-:W-:-:S04]  /*1480*/  IMAD.HI.U32 R28, R5, R2, RZ ;  /* 0x00000002051c7227 */ /* 0x000fc800078e00ff */
[----:B------:R-:W-:Y:S01]  /*1490*/  IMAD.HI.U32 R24, P1, R5, R3, R14 ;  /* 0x0000000305187227 */ /* 0x000fe2000782000e */
[----:B------:R-:W-:-:S03]  /*14a0*/  IADD3.X R15, P5, PT, R19, RZ, RZ, P5, !PT ;  /* 0x000000ff130f7210 */ /* 0x000fc60002fbe4ff */
[----:B------:R-:W-:-:S04]  /*14b0*/  IMAD.HI.U32 R14, R4, R18, RZ ;  /* 0x00000012040e7227 */ /* 0x000fc800078e00ff */
[----:B------:R-:W-:Y:S01]  /*14c0*/  IMAD.X R19, R27, 0x1, R22, P0 ;  /* 0x000000011b137824 */ /* 0x000fe200000e0616 */
[----:B------:R-:W-:Y:S01]  /*14d0*/  IADD3.X R15, P0, PT, R14, R15, RZ, P4, !PT ;  /* 0x0000000f0e0f7210 */ /* 0x000fe2000271e4ff */
[----:B------:R-:W-:Y:S01]  /*14e0*/  IMAD R27, R6, R3, RZ ;  /* 0x00000003061b7224 */ /* 0x000fe200078e02ff */
[----:B------:R-:W-:Y:S01]  /*14f0*/  IADD3.X R14, P2, PT, R26, R25, RZ, P2, !PT ;  /* 0x000000191a0e7210 */ /* 0x000fe2000175e4ff */
[----:B------:R-:W-:Y:S01]  /*1500*/  IMAD R26, R5, R18, RZ ;  /* 0x00000012051a7224 */ /* 0x000fe200078e02ff */
[----:B------:R-:W-:Y:S01]  /*1510*/  IADD3.X R25, P3, PT, R28, R13, RZ, P1, !PT ;  /* 0x0000000d1c197210 */ /* 0x000fe20000f7e4ff */
[----:B------:R-:W-:Y:S01]  /*1520*/  IMAD R13, R4, R19, RZ ;  /* 0x00000013040d7224 */ /* 0x000fe200078e02ff */
[----:B------:R-:W-:Y:S01]  /*1530*/  IADD3 R22, P1, PT, R27, R24, RZ ;  /* 0x000000181b167210 */ /* 0x000fe20007f3e0ff */
[----:B------:R-:W-:-:S03]  /*1540*/  IMAD.HI.U32 R28, R5, R16, RZ ;  /* 0x00000010051c7227 */ /* 0x000fc600078e00ff */
[----:B------:R-:W-:Y:S01]  /*1550*/  IADD3.X R24, P5, PT, R13, RZ, RZ, P5, !PT ;  /* 0x000000ff0d187210 */ /* 0x000fe20002fbe4ff */
[----:B------:R-:W-:Y:S01]  /*1560*/  IMAD.HI.U32 R27, R4, R21, RZ ;  /* 0x00000015041b7227 */ /* 0x000fe200078e00ff */
[----:B------:R-:W-:-:S03]  /*1570*/  IADD3.X R13, P3, PT, R28, R23, RZ, P3, !PT ;  /* 0x000000171c0d7210 */ /* 0x000fc60001f7e4ff */
        /* <DEDUP_REMOVED lines=8> */
[----:B------:R-:W-:Y:S02]  /*1600*/  SEL R25, RZ, 0x1, !P5 ;  /* 0x00000001ff197807 */ /* 0x000fe40006800000 */
[----:B------:R-:W-:Y:S01]  /*1610*/  IADD3.X R13, P1, PT, R30, R13, RZ, P1, !PT ;  /* 0x0000000d1e0d7210 */ /* 0x000fe20000f3e4ff */
[----:B------:R-:W-:Y:S01]  /*1620*/  IMAD.HI.U32 R27, R5, R17, RZ ;  /* 0x00000011051b7227 */ /* 0x000fe200078e00ff */
[----:B------:R-:W-:-:S03]  /*1630*/  IADD3.X R25, PT, PT, R26, R25, RZ, P0, !PT ;  /* 0x000000191a197210 */ /* 0x000fc600007fe4ff */
[C---:B------:R-:W-:Y:S01]  /*1640*/  IMAD R29, R6.reuse, R12, RZ ;  /* 0x0000000c061d7224 */ /* 0x040fe200078e02ff */
[----:B------:R-:W-:Y:S01]  /*1650*/  IADD3.X R26, P3, PT, R27, R24, RZ, P3, !PT ;  /* 0x000000181b1a7210 */ /* 0x000fe20001f7e4ff */
[----:B------:R-:W-:Y:S02]  /*1660*/  IMAD R28, R5, R21, RZ ;  /* 0x00000015051c7224 */ /* 0x000fe400078e02ff */
[----:B------:R-:W-:Y:S01]  /*1670*/  IMAD.HI.U32 R30, R6, R2, RZ ;  /* 0x00000002061e7227 */ /* 0x000fe200078e00ff */
[----:B------:R-:W-:Y:S02]  /*1680*/  IADD3.X R24, P1, PT, R29, R14, RZ, P1, !PT ;  /* 0x0000000e1d187210 */ /* 0x000fe40000f3e4ff */
[----:B------:R-:W-:Y:S01]  /*1690*/  IADD3.X R23, P0, PT, R28, R23, RZ, P2, !PT ;  /* 0x000000171c177210 */ /* 0x000fe2000171e4ff */
[----:B------:R-:W-:Y:S02]  /*16a0*/  IMAD.MOV.U32 R14, RZ, RZ, RZ ;  /* 0x000000ffff0e7224 */ /* 0x000fe400078e00ff */
[----:B------:R-:W-:-:S02]  /*16b0*/  IMAD R29, R6, R17, RZ ;  /* 0x00000011061d7224 */ /* 0x000fc400078e02ff */
[----:B------:R-:W-:-:S04]  /*16c0*/  IMAD.HI.U32 R27, P2, R6, R3, R14 ;  /* 0x00000003061b7227 */ /* 0x000fc8000784000e */
[C---:B------:R-:W-:Y:S02]  /*16d0*/  IMAD R14, R5.reuse, R19, RZ ;  /* 0x00000013050e7224 */ /* 0x040fe400078e02ff */
        /* <DEDUP_REMOVED lines=8> */
[----:B------:R-:W-:Y:S01]  /*1760*/  IADD3 R23, P3, PT, R32, R27, RZ ;  /* 0x0000001b20177210 */ /* 0x000fe20007f7e0ff */
[C---:B------:R-:W-:Y:S01]  /*1770*/  IMAD R30, R6.reuse, R18, RZ ;  /* 0x00000012061e7224 */ /* 0x040fe200078e02ff */
        /* <DEDUP_REMOVED lines=11> */
[----:B------:R-:W-:Y:S01]  /*1830*/  IMAD R28, R6, R21, RZ ;  /* 0x00000015061c7224 */ /* 0x000fe200078e02ff */
[----:B------:R-:W-:Y:S01]  /*1840*/  IADD3.X R26, PT, PT, R27, R26, RZ, P4, !PT ;  /* 0x0000001a1b1a7210 */ /* 0x000fe200027fe4ff */
[----:B------:R-:W-:-:S02]  /*1850*/  IMAD R31, R7, R12, RZ ;  /* 0x0000000c071f7224 */ /* 0x000fc400078e02ff */
[----:B------:R-:W-:Y:S01]  /*1860*/  IMAD.HI.U32 R29, R6, R17, RZ ;  /* 0x00000011061d7227 */ /* 0x000fe200078e00ff */
[----:B------:R-:W-:Y:S02]  /*1870*/  IADD3.X R27, P0, PT, R28, R25, RZ, P1, !PT ;  /* 0x000000191c1b7210 */ /* 0x000fe40000f1e4ff */
[----:B------:R-:W-:Y:S01]  /*1880*/  IADD3.X R25, P1, PT, R31, R14, RZ, P3, !PT ;  /* 0x0000000e1f197210 */ /* 0x000fe20001f3e4ff */
[----:B------:R-:W-:Y:S01]  /*1890*/  IMAD.MOV.U32 R14, RZ, RZ, RZ ;  /* 0x000000ffff0e7224 */ /* 0x000fe200078e00ff */
[----:B------:R-:W-:Y:S01]  /*18a0*/  IADD3.X R24, P4, PT, R29, R24, RZ, P2, !PT ;  /* 0x000000181d187210 */ /* 0x000fe2000179e4ff */
[C---:B------:R-:W-:Y:S02]  /*18b0*/  IMAD R31, R7.reuse, R17, RZ ;  /* 0x00000011071f7224 */ /* 0x040fe400078e02ff */
[----:B------:R-:W-:-:S04]  /*18c0*/  IMAD.HI.U32 R15, P2, R7, R3, R14 ;  /* 0x00000003070f7227 */ /* 0x000fc8000784000e */
[----:B------:R-:W-:-:S04]  /*18d0*/  IMAD.HI.U32 R14, R6, R18, RZ ;  /* 0x00000012060e7227 */ /* 0x000fc800078e00ff */
[----:B------:R-:W-:Y:S01]  /*18e0*/  IMAD.HI.U32 R28, R7, R2, RZ ;  /* 0x00000002071c7227 */ /* 0x000fe200078e00ff */
[----:B------:R-:W-:Y:S02]  /*18f0*/  IADD3.X R27, P4, PT, R14, R27, RZ, P4, !PT ;  /* 0x0000001b0e1b7210 */ /* 0x000fe4000279e4ff */
[----:B------:R-:W-:Y:S01]  /*1900*/  IADD3.X R14, P1, PT, R31, R24, RZ, P1, !PT ;  /* 0x000000181f0e7210 */ /* 0x000fe20000f3e4ff */
[----:B------:R-:W-:Y:S01]  /*1910*/  IMAD R30, R8, R3, RZ ;  /* 0x00000003081e7224 */ /* 0x000fe200078e02ff */
[----:B------:R-:W-:Y:S01]  /*1920*/  IADD3.X R28, P2, PT, R28, R13, RZ, P2, !PT ;  /* 0x0000000d1c1c7210 */ /* 0x000fe2000175e4ff */
[----:B------:R-:W-:Y:S02]  /*1930*/  IMAD R29, R6, R19, RZ ;  /* 0x00000013061d7224 */ /* 0x000fe400078e02ff */
[----:B------:R-:W-:Y:S01]  /*1940*/  IMAD.HI.U32 R32, R7, R16, RZ ;  /* 0x0000001007207227 */ /* 0x000fe200078e00ff */
[----:B------:R-:W-:Y:S02]  /*1950*/  IADD3 R24, P3, PT, R30, R15, RZ ;  /* 0x0000000f1e187210 */ /* 0x000fe40007f7e0ff */
[----:B------:R-:W-:Y:S01]  /*1960*/  IADD3.X R26, P0, PT, R29, R26, RZ, P0, !PT ;  /* 0x0000001a1d1a7210 */ /* 0x000fe2000071e4ff */
[----:B------:R-:W-:Y:S01]  /*1970*/  IMAD.HI.U32 R15, R6, R21, RZ ;  /* 0x00000015060f7227 */ /* 0x000fe200078e00ff */
[----:B------:R-:W-:-:S02]  /*1980*/  IADD3.X R13, P2, PT, R32, R25, RZ, P2, !PT ;  /* 0x00000019200d7210 */ /* 0x000fc4000175e4ff */
[----:B------:R-:W-:Y:S01]  /*1990*/  SEL R25, RZ, 0x1, !P0 ;  /* 0x00000001ff197807 */ /* 0x000fe20004000000 */
[----:B------:R-:W-:Y:S01]  /*19a0*/  IMAD R31, R8, R2, RZ ;  /* 0x00000002081f7224 */ /* 0x000fe200078e02ff */
[----:B------:R-:W-:Y:S01]  /*19b0*/  IADD3.X R26, P4, PT, R15, R26, RZ, P4, !PT ;  /* 0x0000001a0f1a7210 */ /* 0x000fe2000279e4ff */
[----:B------:R-:W-:-:S03]  /*19c0*/  IMAD.HI.U32 R29, R7, R12, RZ ;  /* 0x0000000c071d7227 */ /* 0x000fc600078e00ff */
[----:B------:R-:W-:Y:S01]  /*19d0*/  IADD3.X R15, P3, PT, R31, R28, RZ, P3, !PT ;  /* 0x0000001c1f0f7210 */ /* 0x000fe20001f7e4ff */
[----:B------:R-:W-:Y:S01]  /*19e0*/  IMAD R30, R7, R18, RZ ;  /* 0x00000012071e7224 */ /* 0x000fe200078e02ff */
[----:B------:R-:W-:Y:S01]  /*19f0*/  IADD3.X R14, P2, PT, R29, R14, RZ, P2, !PT ;  /* 0x0000000e1d0e7210 */ /* 0x000fe2000175e4ff */
[----:B------:R-:W-:Y:S02]  /*1a00*/  IMAD R32, R8, R16, RZ ;  /* 0x0000001008207224 */ /* 0x000fe400078e02ff */
[----:B------:R-:W-:Y:S01]  /*1a10*/  IMAD.HI.U32 R28, R6, R19, RZ ;  /* 0x00000013061c7227 */ /* 0x000fe200078e00ff */
[----:B------:R-:W-:Y:S02]  /*1a20*/  IADD3.X R27, P1, PT, R30, R27, RZ, P1, !PT ;  /* 0x0000001b1e1b7210 */ /* 0x000fe40000f3e4ff */
        /* <DEDUP_REMOVED lines=9> */
[----:B------:R-:W-:-:S04]  /*1ac0*/  IMAD.HI.U32 R29, R7, R18, RZ ;  /* 0x00000012071d7227 */ /* 0x000fc800078e00ff */
[----:B------:R-:W-:Y:S01]  /*1ad0*/  IMAD.HI.U32 R15, P0, R8, R3, R14 ;  /* 0x00000003080f7227 */ /* 0x000fe2000780000e */
[----:B------:R-:W-:-:S03]  /*1ae0*/  IADD3.X R28, P3, PT, R29, R28, RZ, P3, !PT ;  /* 0x0000001c1d1c7210 */ /* 0x000fc60001f7e4ff */
[----:B------:R-:W-:-:S04]  /*1af0*/  IMAD.HI.U32 R32, R8, R2, RZ ;  /* 0x0000000208207227 */ /* 0x000fc800078e00ff */
[----:B------:R-:W-:Y:S01]  /*1b00*/  IMAD R14, R7, R19, RZ ;  /* 0x00000013070e7224 */ /* 0x000fe200078e02ff */
[----:B------:R-:W-:Y:S01]  /*1b10*/  IADD3.X R29, P0, PT, R32, R13, RZ, P0, !PT ;  /* 0x0000000d201d7210 */ /* 0x000fe2000071e4ff */
[----:B------:R-:W-:Y:S02]  /*1b20*/  IMAD R34, R9, R3, RZ ;  /* 0x0000000309227224 */ /* 0x000fe400078e02ff */
[----:B------:R-:W-:Y:S01]  /*1b30*/  IMAD R30, R8, R17, RZ ;  /* 0x00000011081e7224 */ /* 0x000fe200078e02ff */
[----:B------:R-:W-:Y:S01]  /*1b40*/  IADD3.X R14, P2, PT, R14, R25, RZ, P1, !PT ;  /* 0x000000190e0e7210 */ /* 0x000fe20000f5e4ff */
        /* <DEDUP_REMOVED lines=9> */
[----:B------:R-:W-:Y:S01]  /*1be0*/  IMAD.HI.U32 R31, R7, R21, RZ ;  /* 0x00000015071f7227 */ /* 0x000fe200078e00ff */
[----:B------:R-:W-:-:S03]  /*1bf0*/  IADD3.X R28, P4, PT, R30, R27, RZ, P4, !PT ;  /* 0x0000001b1e1c7210 */ /* 0x000fc6000279e4ff */
[----:B------:R-:W-:Y:S01]  /*1c00*/  IMAD R32, R9, R16, RZ ;  /* 0x0000001009207224 */ /* 0x000fe200078e02ff */
[----:B------:R-:W-:Y:S01]  /*1c10*/  IADD3.X R29, P3, PT, R31, R14, RZ, P3, !PT ;  /* 0x0000000e1f1d7210 */ /* 0x000fe20001f7e4ff */
[----:B------:R-:W-:Y:S01]  /*1c20*/  IMAD R30, R8, R21, RZ ;  /* 0x00000015081e7224 */ /* 0x000fe200078e02ff */
[----:B------:R-:W-:Y:S01]  /*1c30*/  SEL R14, RZ, 0x1, !P2 ;  /* 0x00000001ff0e7807 */ /* 0x000fe20005000000 */
[----:B------:R-:W-:Y:S01]  /*1c40*/  IMAD.HI.U32 R31, R7, R19, RZ ;  /* 0x00000013071f7227 */ /* 0x000fe200078e00ff */
[----:B------:R-:W-:Y:S02]  /*1c50*/  IADD3.X R27, P1, PT, R32, R13, RZ, P1, !PT ;  /* 0x0000000d201b7210 */ /* 0x000fe40000f3e4ff */
[----:B------:R-:W-:Y:S01]  /*1c60*/  IADD3.X R13, P0, PT, R30, R29, RZ, P0, !PT ;  /* 0x0000001d1e0d7210 */ /* 0x000fe2000071e4ff */
[----:B------:R-:W-:Y:S01]  /*1c70*/  IMAD.HI.U32 R33, R8, R17, RZ ;  /* 0x0000001108217227 */ /* 0x000fe200078e00ff */
[----:B------:R-:W-:-:S03]  /*1c80*/  IADD3.X R30, PT, PT, R31, R14, RZ, P3, !PT ;  /* 0x0000000e1f1e7210 */ /* 0x000fc60001ffe4ff */
[----:B------:R-:W-:Y:S01]  /*1c90*/  IMAD.MOV.U32 R14, RZ, RZ, RZ ;  /* 0x000000ffff0e7224 */ /* 0x000fe200078e00ff */
[----:B------:R-:W-:Y:S01]  /*1ca0*/  IADD3.X R29, P2, PT, R33, R26, RZ, P4, !PT ;  /* 0x0000001a211d7210 */ /* 0x000fe2000275e4ff */
[C---:B------:R-:W-:Y:S02]  /*1cb0*/  IMAD R31, R9.reuse, R12, RZ ;  /* 0x0000000c091f7224 */ /* 0x040fe400078e02ff */
[----:B------:R-:W-:-:S03]  /*1cc0*/  IMAD.HI.U32 R26, P4, R9, R3, R14 ;  /* 0x00000003091a7227 */ /* 0x000fc6000788000e */
[----:B------:R-:W-:Y:S01]  /*1cd0*/  IADD3.X R28, P3, PT, R31, R28, RZ, P1, !PT ;  /* 0x0000001c1f1c7210 */ /* 0x000fe20000f7e4ff */
[----:B------:R-:W-:Y:S02]  /*1ce0*/  IMAD R15, R8, R19, RZ ;  /* 0x00000013080f7224 */ /* 0x000fe400078e02ff */
[----:B------:R-:W-:-:S03]  /*1cf0*/  IMAD.HI.U32 R32, R9, R2, RZ ;  /* 0x0000000209207227 */ /* 0x000fc600078e00ff */
[----:B------:R-:W-:Y:S01]  /*1d00*/  IADD3.X R14, P1, PT, R15, R30, RZ, P0, !PT ;  /* 0x0000001e0f0e7210 */ /* 0x000fe2000073e4ff */
[----:B------:R-:W-:Y:S01]  /*1d10*/  IMAD.HI.U32 R30, R8, R18, RZ ;  /* 0x00000012081e7227 */ /* 0x000fe200078e00ff */
[----:B------:R-:W-:-:S03]  /*1d20*/  IADD3.X R27, P0, PT, R32, R27, RZ, P4, !PT ;  /* 0x0000001b201b7210 */ /* 0x000fc6000271e4ff */
[----:B------:R-:W-:Y:S01]  /*1d30*/  IMAD R33, R10, R3, RZ ;  /* 0x000000030a217224 */ /* 0x000fe200078e02ff */
[----:B------:R-:W-:Y:S01]  /*1d40*/  IADD3.X R13, P2, PT, R30, R13, RZ, P2, !PT ;  /* 0x0000000d1e0d7210 */ /* 0x000fe2000175e4ff */
[C---:B------:R-:W-:Y:S02]  /*1d50*/  IMAD R32, R9.reuse, R17, RZ ;  /* 0x0000001109207224 */ /* 0x040fe400078e02ff */
        /* <DEDUP_REMOVED lines=10> */
[----:B------:R-:W-:Y:S02]  /*1e00*/  IADD3.X R13, P2, PT, R31, R14, RZ, P2, !PT ;  /* 0x0000000e1f0d7210 */ /* 0x000fe4000175e4ff */
[----:B------:R-:W-:Y:S01]  /*1e10*/  SEL R31, RZ, 0x1, !P1 ;  /* 0x00000001ff1f7807 */ /* 0x000fe20004800000 */
[----:B------:R-:W-:Y:S01]  /*1e20*/  IMAD R33, R10, R16, RZ ;  /* 0x000000100a217224 */ /* 0x000fe200078e02ff */
[----:B------:R-:W-:Y:S01]  /*1e30*/  IADD3.X R29, P0, PT, R32, R29, RZ, P0, !PT ;  /* 0x0000001d201d7210 */ /* 0x000fe2000071e4ff */
[----:B------:R-:W-:-:S03]  /*1e40*/  IMAD.HI.U32 R14, R8, R19, RZ ;  /* 0x00000013080e7227 */ /* 0x000fc600078e00ff */
[----:B------:R-:W-:Y:S01]  /*1e50*/  IADD3.X R28, P4, PT, R33, R28, RZ, P4, !PT ;  /* 0x0000001c211c7210 */ /* 0x000fe2000279e4ff */
[C---:B------:R-:W-:Y:S01]  /*1e60*/  IMAD R30, R9.reuse, R21, RZ ;  /* 0x00000015091e7224 */ /* 0x040fe200078e02ff */
[----:B------:R-:W-:Y:S01]  /*1e70*/  IADD3.X R31, PT, PT, R14, R31, RZ, P2, !PT ;  /* 0x0000001f0e1f7210 */ /* 0x000fe200017fe4ff */
[----:B------:R-:W-:Y:S02]  /*1e80*/  IMAD R32, R10, R12, RZ ;  /* 0x0000000c0a207224 */ /* 0x000fe400078e02ff */
[----:B------:R-:W-:Y:S01]  /*1e90*/  IMAD.MOV.U32 R14, RZ, RZ, RZ ;  /* 0x000000ffff0e7224 */ /* 0x000fe200078e00ff */
[----:B------:R-:W-:Y:S01]  /*1ea0*/  IADD3.X R13, P3, PT, R30, R13, RZ, P3, !PT ;  /* 0x0000000d1e0d7210 */ /* 0x000fe20001f7e4ff */
[----:B------:R-:W-:Y:S01]  /*1eb0*/  IMAD.HI.U32 R30, R9, R17, RZ ;  /* 0x00000011091e7227 */ /* 0x000fe200078e00ff */
[----:B------:R-:W-:-:S03]  /*1ec0*/  IADD3.X R29, P4, PT, R32, R29, RZ, P4, !PT ;  /* 0x0000001d201d7210 */ /* 0x000fc6000279e4ff */
[----:B------:R-:W-:Y:S01]  /*1ed0*/  IMAD.HI.U32 R32, P2, R10, R3, R14 ;  /* 0x000000030a207227 */ /* 0x000fe2000784000e */
[----:B------:R-:W-:-:S03]  /*1ee0*/  IADD3.X R30, P1, PT, R30, R27, RZ, P0, !PT ;  /* 0x0000001b1e1e7210 */ /* 0x000fc6000073e4ff */
[----:B------:R-:W-:Y:S02]  /*1ef0*/  IMAD R14, R9, R19, RZ ;  /* 0x00000013090e7224 */ /* 0x000fe400078e02ff */
[----:B------:R-:W-:-:S03]  /*1f00*/  IMAD.HI.U32 R15, R10, R2, RZ ;  /* 0x000000020a0f7227 */ /* 0x000fc600078e00ff */
[----:B------:R-:W-:Y:S01]  /*1f10*/  IADD3.X R14, P0, PT, R14, R31, RZ, P3, !PT ;  /* 0x0000001f0e0e7210 */ /* 0x000fe20001f1e4ff */
[----:B------:R-:W-:Y:S01]  /*1f20*/  IMAD R27, R11, R3, RZ ;  /* 0x000000030b1b7224 */ /* 0x000fe200078e02ff */
[----:B------:R-:W-:Y:S01]  /*1f30*/  IADD3.X R15, P3, PT, R15, R28, RZ, P2, !PT ;  /* 0x0000001c0f0f7210 */ /* 0x000fe2000177e4ff */
[C---:B------:R-:W-:Y:S02]  /*1f40*/  IMAD R31, R10.reuse, R17, RZ ;  /* 0x000000110a1f7224 */ /* 0x040fe400078e02ff */
[----:B------:R-:W-:Y:S01]  /*1f50*/  IMAD.HI.U32 R34, R10, R16, RZ ;  /* 0x000000100a227227 */ /* 0x000fe200078e00ff */
[----:B------:R-:W-:Y:S02]  /*1f60*/  IADD3 R27, P2, PT, R27, R32, RZ ;  /* 0x000000201b1b7210 */ /* 0x000fe40007f5e0ff */
[----:B------:R-:W-:Y:S01]  /*1f70*/  IADD3.X R28, P4, PT, R31, R30, RZ, P4, !PT ;  /* 0x0000001e1f1c7210 */ /* 0x000fe2000279e4ff */
[----:B------:R-:W-:Y:S01]  /*1f80*/  IMAD.HI.U32 R32, R9, R18, RZ ;  /* 0x0000001209207227 */ /* 0x000fe200078e00ff */
[----:B------:R-:W-:-:S03]  /*1f90*/  IADD3.X R29, P3, PT, R34, R29, RZ, P3, !PT ;  /* 0x0000001d221d7210 */ /* 0x000fc60001f7e4ff */
[----:B------:R-:W-:Y:S01]  /*1fa0*/  IMAD R30, R10, R18, RZ ;  /* 0x000000120a1e7224 */ /* 0x000fe200078e02ff */
[----:B------:R-:W-:Y:S01]  /*1fb0*/  IADD3.X R13, P1, PT, R32, R13, RZ, P1, !PT ;  /* 0x0000000d200d7210 */ /* 0x000fe20000f3e4ff */
[----:B------:R-:W-:Y:S02]  /*1fc0*/  IMAD R32, R11, R2, RZ ;  /* 0x000000020b207224 */ /* 0x000fe400078e02ff */
        /* <DEDUP_REMOVED lines=11> */
[C---:B------:R-:W-:Y:S01]  /*2080*/  IMAD R31, R11.reuse, R12, RZ ;  /* 0x0000000c0b1f7224 */ /* 0x040fe200078e02ff */
[----:B------:R-:W-:Y:S01]  /*2090*/  MOV R14, RZ ;  /* 0x000000ff000e7202 */ /* 0x000fe20000000f00 */
[----:B------:R-:W-:Y:S02]  /*20a0*/  IMAD R33, R4, R3, RZ ;  /* 0x0000000304217224 */ /* 0x000fe400078e02ff */
[----:B------:R-:W-:Y:S01]  /*20b0*/  IMAD.HI.U32 R34, R11, R2, RZ ;  /* 0x000000020b227227 */ /* 0x000fe200078e00ff */
[----:B------:R-:W-:-:S03]  /*20c0*/  IADD3.X R2, P2, PT, R31, R30, RZ, P2, !PT ;  /* 0x0000001e1f027210 */ /* 0x000fc6000175e4ff */
[----:B------:R-:W-:Y:S01]  /*20d0*/  IMAD.HI.U32 R14, P5, R11, R3, R14 ;  /* 0x000000030b0e7227 */ /* 0x000fe200078a000e */
[----:B------:R-:W-:-:S03]  /*20e0*/  SEL R15, RZ, 0x1, !P0 ;  /* 0x00000001ff0f7807 */ /* 0x000fc60004000000 */
[----:B------:R-:W-:Y:S01]  /*20f0*/  IMAD R30, R10, R19, RZ ;  /* 0x000000130a1e7224 */ /* 0x000fe200078e02ff */
[----:B------:R-:W-:Y:S01]  /*2100*/  IADD3.X R29, P5, PT, R34, R29, RZ, P5, !PT ;  /* 0x0000001d221d7210 */ /* 0x000fe20002fbe4ff */
[----:B------:R-:W-:Y:S02]  /*2110*/  IMAD.X R15, R32, 0x1, R15, P1 ;  /* 0x00000001200f7824 */ /* 0x000fe400008e060f */
[----:B------:R-:W-:-:S03]  /*2120*/  IMAD.HI.U32 R32, R10, R17, RZ ;  /* 0x000000110a207227 */ /* 0x000fc600078e00ff */
[----:B------:R-:W-:Y:S01]  /*2130*/  IADD3.X R15, P4, PT, R30, R15, RZ, P4, !PT ;  /* 0x0000000f1e0f7210 */ /* 0x000fe2000279e4ff */
[----:B------:R-:W-:Y:S01]  /*2140*/  IMAD.HI.U32 R31, R10, R18, RZ ;  /* 0x000000120a1f7227 */ /* 0x000fe200078e00ff */
[----:B------:R-:W-:Y:S02]  /*2150*/  IADD3.X R3, P3, PT, R32, R13, RZ, P3, !PT ;  /* 0x0000000d20037210 */ /* 0x000fe40001f7e4ff */
[----:B------:R-:W-:Y:S01]  /*2160*/  IADD3 R13, P0, PT, R33, R14, RZ ;  /* 0x0000000e210d7210 */ /* 0x000fe20007f1e0ff */
[----:B------:R-:W-:Y:S01]  /*2170*/  IMAD.HI.U32 R33, R11, R16, RZ ;  /* 0x000000100b217227 */ /* 0x000fe200078e00ff */
[----:B------:R-:W-:Y:S02]  /*2180*/  IADD3.X R28, P3, PT, R31, R28, RZ, P3, !PT ;  /* 0x0000001c1f1c7210 */ /* 0x000fe40001f7e4ff */
[----:B------:R-:W-:Y:S01]  /*2190*/  IADD3.X R14, P0, PT, R20, R29, RZ, P0, !PT ;  /* 0x0000001d140e7210 */ /* 0x000fe2000071e4ff */
[----:B------:R-:W-:Y:S01]  /*21a0*/  IMAD R34, R11, R17, RZ ;  /* 0x000000110b227224 */ /* 0x000fe200078e02ff */
[----:B------:R-:W-:Y:S01]  /*21b0*/  IADD3.X R29, P5, PT, R33, R2, RZ, P5, !PT ;  /* 0x00000002211d7210 */ /* 0x000fe20002fbe4ff */
[----:B------:R-:W-:-:S03]  /*21c0*/  IMAD.HI.U32 R16, R10, R21, RZ ;  /* 0x000000150a107227 */ /* 0x000fc600078e00ff */
[----:B------:R-:W-:Y:S01]  /*21d0*/  IADD3.X R3, P2, PT, R34, R3, RZ, P2, !PT ;  /* 0x0000000322037210 */ /* 0x000fe2000175e4ff */
[C---:B------:R-:W-:Y:S01]  /*21e0*/  IMAD R31, R11.reuse, R18, RZ ;  /* 0x000000120b1f7224 */ /* 0x040fe200078e02ff */
[----:B------:R-:W-:Y:S01]  /*21f0*/  IADD3.X R16, P3, PT, R16, R15, RZ, P3, !PT ;  /* 0x0000000f10107210 */ /* 0x000fe20001f7e4ff */
[----:B------:R-:W-:Y:S01]  /*2200*/  IMAD.HI.U32 R20, R11, R12, RZ ;  /* 0x0000000c0b147227 */ /* 0x000fe200078e00ff */
[----:B------:R-:W-:Y:S02]  /*2210*/  IADD3.X R15, P0, PT, R22, R29, RZ, P0, !PT ;  /* 0x0000001d160f7210 */ /* 0x000fe4000071e4ff */
[----:B------:R-:W-:Y:S01]  /*2220*/  IADD3.X R2, P2, PT, R31, R28, RZ, P2, !PT ;  /* 0x0000001c1f027210 */ /* 0x000fe2000175e4ff */
[----:B------:R-:W-:Y:S01]  /*2230*/  IMAD R22, R4, R13, RZ ;  /* 0x0000000d04167224 */ /* 0x000fe200078e02ff */
[----:B------:R-:W-:Y:S01]  /*2240*/  SEL R12, RZ, 0x1, !P4 ;  /* 0x00000001ff0c7807 */ /* 0x000fe20006000000 */
[----:B------:R-:W-:Y:S01]  /*2250*/  IMAD.HI.U32 R29, R10, R19, RZ ;  /* 0x000000130a1d7227 */ /* 0x000fe200078e00ff */
[----:B------:R-:W-:-:S02]  /*2260*/  IADD3.X R20, P5, PT, R20, R3, RZ, P5, !PT ;  /* 0x0000000314147210 */ /* 0x000fc40002fbe4ff */
[----:B------:R-:W-:Y:S01]  /*2270*/  IADD3 RZ, P1, PT, R22, RZ, RZ ;  /* 0x000000ff16ff7210 */ /* 0x000fe20007f3e0ff */
[----:B------:R-:W-:Y:S01]  /*2280*/  IMAD R31, R11, R21, RZ ;  /* 0x000000150b1f7224 */ /* 0x000fe200078e02ff */
[----:B------:R-:W-:Y:S01]  /*2290*/  IADD3.X R3, PT, PT, R29, R12, RZ, P3, !PT ;  /* 0x0000000c1d037210 */ /* 0x000fe20001ffe4ff */
        /* <DEDUP_REMOVED lines=10> */
[----:B------:R-:W-:Y:S01]  /*2340*/  IADD3.X R3, P1, PT, R18, RZ, RZ, P1, !PT ;  /* 0x000000ff12037210 */ /* 0x000fe20000f3e4ff */
[----:B------:R-:W-:Y:S01]  /*2350*/  IMAD R22, R4, R15, RZ ;  /* 0x0000000f04167224 */ /* 0x000fe200078e02ff */
[----:B------:R-:W-:Y:S01]  /*2360*/  IADD3.X R18, P4, PT, R24, R17, RZ, P3, !PT ;  /* 0x0000001118127210 */ /* 0x000fe20001f9e4ff */
[----:B------:R-:W-:Y:S01]  /*2370*/  IMAD.HI.U32 R24, R4, R14, RZ ;  /* 0x0000000e04187227 */ /* 0x000fe200078e00ff */
[----:B------:R-:W-:-:S03]  /*2380*/  IADD3.X R17, P2, PT, R21, R2, RZ, P2, !PT ;  /* 0x0000000215117210 */ /* 0x000fc6000175e4ff */
[----:B------:R-:W-:Y:S02]  /*2390*/  IMAD.MOV.U32 R2, RZ, RZ, RZ ;  /* 0x000000ffff027224 */ /* 0x000fe400078e00ff */
[----:B------:R-:W-:Y:S01]  /*23a0*/  IMAD.HI.U32 R21, R11, R19, RZ ;  /* 0x000000130b157227 */ /* 0x000fe200078e00ff */
[----:B------:R-:W-:-:S03]  /*23b0*/  IADD3.X R19, P4, PT, R25, R16, RZ, P4, !PT ;  /* 0x0000001019137210 */ /* 0x000fc6000279e4ff */
[----:B------:R-:W-:Y:S01]  /*23c0*/  IMAD.HI.U32 R20, P3, R4, R13, R2 ;  /* 0x0000000d04147227 */ /* 0x000fe20007860002 */
[----:B------:R-:W-:Y:S02]  /*23d0*/  IADD3.X R3, P1, PT, R22, RZ, RZ, P1, !PT ;  /* 0x000000ff16037210 */ /* 0x000fe40000f3e4ff */
[----:B------:R-:W-:Y:S01]  /*23e0*/  SEL R2, RZ, 0x1, !P0 ;  /* 0x00000001ff027807 */ /* 0x000fe20004000000 */
[----:B------:R-:W-:Y:S01]  /*23f0*/  IMAD R16, R4, R12, RZ ;  /* 0x0000000c04107224 */ /* 0x000fe200078e02ff */
[----:B------:R-:W-:Y:S01]  /*2400*/  IADD3.X R22, P3, PT, R24, R3, RZ, P3, !PT ;  /* 0x0000000318167210 */ /* 0x000fe20001f7e4ff */
[----:B------:R-:W-:Y:S01]  /*2410*/  IMAD R23, R5, R13, RZ ;  /* 0x0000000d05177224 */ /* 0x000fe200078e02ff */
[----:B------:R-:W-:Y:S01]  /*2420*/  IADD3.X R2, PT, PT, R21, R2, RZ, P2, !PT ;  /* 0x0000000215027210 */ /* 0x000fe200017fe4ff */
[----:B------:R-:W-:Y:S01]  /*2430*/  IMAD.HI.U32 R24, R4, R15, RZ ;  /* 0x0000000f04187227 */ /* 0x000fe200078e00ff */
[----:B------:R-:W-:Y:S02]  /*2440*/  IADD3.X R3, P1, PT, R16, RZ, RZ, P1, !PT ;  /* 0x000000ff10037210 */ /* 0x000fe40000f3e4ff */
[----:B------:R-:W-:Y:S01]  /*2450*/  IADD3.X R16, P4, PT, R26, R17, RZ, P4, !PT ;  /* 0x000000111a107210 */ /* 0x000fe2000279e4ff */
[C---:B------:R-:W-:Y:S01]  /*2460*/  IMAD R21, R4.reuse, R18, RZ ;  /* 0x0000001204157224 */ /* 0x040fe200078e02ff */
[----:B------:R-:W-:Y:S01]  /*2470*/  IADD3 R20, P0, PT, R23, R20, RZ ;  /* 0x0000001417147210 */ /* 0x000fe20007f1e0ff */
[----:B------:R-:W-:Y:S01]  /*2480*/  IMAD.HI.U32 R26, R4, R19, RZ ;  /* 0x00000013041a7227 */ /* 0x000fe200078e00ff */
[----:B------:R-:W-:-:S02]  /*2490*/  IADD3.X R23, P3, PT, R24, R3, RZ, P3, !PT ;  /* 0x0000000318177210 */ /* 0x000fc40001f7e4ff */
[----:B------:R-:W-:Y:S01]  /*24a0*/  IADD3.X R21, P1, PT, R21, RZ, RZ, P1, !PT ;  /* 0x000000ff15157210 */ /* 0x000fe20000f3e4ff */
[----:B------:R-:W-:Y:S02]  /*24b0*/  IMAD R3, R5, R14, RZ ;  /* 0x0000000e05037224 */ /* 0x000fe400078e02ff */
[----:B------:R-:W-:-:S03]  /*24c0*/  IMAD.HI.U32 R24, R4, R12, RZ ;  /* 0x0000000c04187227 */ /* 0x000fc600078e00ff */
[----:B------:R-:W-:Y:S01]  /*24d0*/  IADD3.X R3, P0, PT, R3, R22, RZ, P0, !PT ;  /* 0x0000001603037210 */ /* 0x000fe2000071e4ff */
[----:B------:R-:W-:Y:S01]  /*24e0*/  IMAD.X R17, R27, 0x1, R2, P4 ;  /* 0x000000011b117824 */ /* 0x000fe200020e0602 */
[----:B------:R-:W-:Y:S01]  /*24f0*/  IADD3.X R22, P3, PT, R24, R21, RZ, P3, !PT ;  /* 0x0000001518167210 */ /* 0x000fe20001f7e4ff */
[C---:B------:R-:W-:Y:S02]  /*2500*/  IMAD R2, R4.reuse, R19, RZ ;  /* 0x0000001304027224 */ /* 0x040fe400078e02ff */
[----:B------:R-:W-:Y:S02]  /*2510*/  IMAD R24, R5, R15, RZ ;  /* 0x0000000f05187224 */ /* 0x000fe400078e02ff */
[----:B------:R-:W-:Y:S01]  /*2520*/  IMAD.HI.U32 R27, R4, R18, RZ ;  /* 0x00000012041b7227 */ /* 0x000fe200078e00ff */
[----:B------:R-:W-:Y:S02]  /*2530*/  IADD3.X R2, P1, PT, R2, RZ, RZ, P1, !PT ;  /* 0x000000ff02027210 */ /* 0x000fe40000f3e4ff */
[----:B------:R-:W-:Y:S01]  /*2540*/  IADD3.X R21, P2, PT, R24, R23, RZ, P0, !PT ;  /* 0x0000001718157210 */ /* 0x000fe2000075e4ff */
[----:B------:R-:W-:Y:S01]  /*2550*/  IMAD R25, R4, R16, RZ ;  /* 0x0000001004197224 */ /* 0x000fe200078e02ff */
[----:B------:R-:W-:Y:S01]  /*2560*/  IADD3.X R24, P4, PT, R27, R2, RZ, P3, !PT ;  /* 0x000000021b187210 */ /* 0x000fe20001f9e4ff */
[----:B------:R-:W-:-:S02]  /*2570*/  HFMA2 R2, -RZ, RZ, 0, 0 ;  /* 0x00000000ff027431 */ /* 0x000fc400000001ff */
[----:B------:R-:W-:Y:S01]  /*2580*/  IMAD R29, R5, R12, RZ ;  /* 0x0000000c051d7224 */ /* 0x000fe200078e02ff */
[----:B------:R-:W-:Y:S01]  /*2590*/  IADD3.X R23, P0, PT, R25, RZ, RZ, P1, !PT ;  /* 0x000000ff19177210 */ /* 0x000fe20000f1e4ff */
[----:B------:R-:W-:-:S03]  /*25a0*/  IMAD R27, R5, R18, RZ ;  /* 0x00000012051b7224 */ /* 0x000fc600078e02ff */
[----:B------:R-:W-:Y:S01]  /*25b0*/  IADD3.X R22, P1, PT, R29, R22, RZ, P2, !PT ;  /* 0x000000161d167210 */ /* 0x000fe2000173e4ff */
[----:B------:R-:W-:Y:S01]  /*25c0*/  IMAD.HI.U32 R30, R5, R14, RZ ;  /* 0x0000000e051e7227 */ /* 0x000fe200078e00ff */
[----:B------:R-:W-:-:S03]  /*25d0*/  IADD3.X R23, P4, PT, R26, R23, RZ, P4, !PT ;  /* 0x000000171a177210 */ /* 0x000fc6000279e4ff */
[----:B------:R-:W-:Y:S01]  /*25e0*/  IMAD.HI.U32 R25, P3, R5, R13, R2 ;  /* 0x0000000d05197227 */ /* 0x000fe20007860002 */
[----:B------:R-:W-:-:S03]  /*25f0*/  IADD3.X R2, P1, PT, R27, R24, RZ, P1, !PT ;  /* 0x000000181b027210 */ /* 0x000fc60000f3e4ff */
[----:B------:R-:W-:Y:S01]  /*2600*/  IMAD R3, R4, R17, RZ ;  /* 0x0000001104037224 */ /* 0x000fe200078e02ff */
[----:B------:R-:W-:Y:S01]  /*2610*/  IADD3.X R27, P3, PT, R30, R21, RZ, P3, !PT ;  /* 0x000000151e1b7210 */ /* 0x000fe20001f7e4ff */
[----:B------:R-:W-:-:S03]  /*2620*/  IMAD.HI.U32 R26, R4, R16, RZ ;  /* 0x00000010041a7227 */ /* 0x000fc600078e00ff */
[----:B------:R-:W-:Y:S01]  /*2630*/  IADD3.X R3, P0, PT, R3, RZ, RZ, P0, !PT ;  /* 0x000000ff03037210 */ /* 0x000fe2000071e4ff */
[----:B------:R-:W-:Y:S02]  /*2640*/  IMAD R32, R6, R13, RZ ;  /* 0x0000000d06207224 */ /* 0x000fe400078e02ff */
[C---:B------:R-:W-:Y:S01]  /*2650*/  IMAD R28, R5.reuse, R19, RZ ;  /* 0x00000013051c7224 */ /* 0x040fe200078e02ff */
[----:B------:R-:W-:Y:S01]  /*2660*/  IADD3.X R26, P4, PT, R26, R3, RZ, P4, !PT ;  /* 0x000000031a1a7210 */ /* 0x000fe2000279e4ff */
[----:B------:R-:W-:Y:S01]  /*2670*/  IMAD.HI.U32 R3, R5, R15, RZ ;  /* 0x0000000f05037227 */ /* 0x000fe200078e00ff */
[----:B------:R-:W-:Y:S02]  /*2680*/  IADD3 R21, P2, PT, R32, R25, RZ ;  /* 0x0000001920157210 */ /* 0x000fe40007f5e0ff */
[----:B------:R-:W-:Y:S01]  /*2690*/  IADD3.X R23, P1, PT, R28, R23, RZ, P1, !PT ;  /* 0x000000171c177210 */ /* 0x000fe20000f3e4ff */
[----:B------:R-:W-:Y:S01]  /*26a0*/  IMAD R30, R6, R14, RZ ;  /* 0x0000000e061e7224 */ /* 0x000fe200078e02ff */
[----:B------:R-:W-:Y:S01]  /*26b0*/  IADD3.X R24, P3, PT, R3, R22, RZ, P3, !PT ;  /* 0x0000001603187210 */ /* 0x000fe20001f7e4ff */
[----:B------:R-:W-:Y:S01]  /*26c0*/  IMAD R29, R5, R16, RZ ;  /* 0x00000010051d7224 */ /* 0x000fe200078e02ff */
[----:B------:R-:W-:Y:S01]  /*26d0*/  SEL R25, RZ, 0x1, !P0 ;  /* 0x00000001ff197807 */ /* 0x000fe20004000000 */
[----:B------:R-:W-:Y:S01]  /*26e0*/  IMAD.HI.U32 R28, R4, R17, RZ ;  /* 0x00000011041c7227 */ /* 0x000fe200078e00ff */
[----:B------:R-:W-:-:S02]  /*26f0*/  IADD3.X R3, P2, PT, R30, R27, RZ, P2, !PT ;  /* 0x0000001b1e037210 */ /* 0x000fc4000175e4ff */
[----:B------:R-:W-:Y:S01]  /*2700*/  IADD3.X R22, P1, PT, R29, R26, RZ, P1, !PT ;  /* 0x0000001a1d167210 */ /* 0x000fe20000f3e4ff */
[----:B------:R-:W-:-:S04]  /*2710*/  IMAD.HI.U32 R27, R5, R12, RZ ;  /* 0x0000000c051b7227 */ /* 0x000fc800078e00ff */
[----:B------:R-:W-:Y:S01]  /*2720*/  IMAD R29, R6, R15, RZ ;  /* 0x0000000f061d7224 */ /* 0x000fe200078e02ff */
[----:B------:R-:W-:Y:S01]  /*2730*/  IADD3.X R2, P3, PT, R27, R2, RZ, P3, !PT ;  /* 0x000000021b027210 */ /* 0x000fe20001f7e4ff */
[----:B------:R-:W-:Y:S02]  /*2740*/  IMAD.X R25, R28, 0x1, R25, P4 ;  /* 0x000000011c197824 */ /* 0x000fe400020e0619 */
        /* <DEDUP_REMOVED lines=9> */
[----:B------:R-:W-:-:S03]  /*27e0*/  MOV R2, RZ ;  /* 0x000000ff00027202 */ /* 0x000fc60000000f00 */
[C---:B------:R-:W-:Y:S02]  /*27f0*/  IMAD R32, R6.reuse, R19, RZ ;  /* 0x0000001306207224 */ /* 0x040fe400078e02ff */
[----:B------:R-:W-:Y:S01]  /*2800*/  IMAD.HI.U32 R27, P1, R6, R13, R2 ;  /* 0x0000000d061b7227 */ /* 0x000fe20007820002 */
[----:B------:R-:W-:-:S03]  /*2810*/  IADD3.X R3, P3, PT, R29, R22, RZ, P3, !PT ;  /* 0x000000161d037210 */ /* 0x000fc60001f7e4ff */
[----:B------:R-:W-:Y:S01]  /*2820*/  IMAD R29, R6, R18, RZ ;  /* 0x00000012061d7224 */ /* 0x000fe200078e02ff */
[----:B------:R-:W-:Y:S01]  /*2830*/  IADD3.X R28, P1, PT, R31, R24, RZ, P1, !PT ;  /* 0x000000181f1c7210 */ /* 0x000fe20000f3e4ff */
[----:B------:R-:W-:Y:S02]  /*2840*/  IMAD R22, R7, R13, RZ ;  /* 0x0000000d07167224 */ /* 0x000fe400078e02ff */
[----:B------:R-:W-:Y:S01]  /*2850*/  IMAD.HI.U32 R30, R5, R16, RZ ;  /* 0x00000010051e7227 */ /* 0x000fe200078e00ff */
[----:B------:R-:W-:Y:S02]  /*2860*/  IADD3.X R2, P4, PT, R29, R26, RZ, P0, !PT ;  /* 0x0000001a1d027210 */ /* 0x000fe4000079e4ff */
[----:B------:R-:W-:Y:S01]  /*2870*/  IADD3 R22, P0, PT, R22, R27, RZ ;  /* 0x0000001b16167210 */ /* 0x000fe20007f1e0ff */
[----:B------:R-:W-:Y:S01]  /*2880*/  IMAD.HI.U32 R29, R5, R17, RZ ;  /* 0x00000011051d7227 */ /* 0x000fe200078e00ff */
[----:B------:R-:W-:Y:S02]  /*2890*/  IADD3.X R24, P4, PT, R32, R3, RZ, P4, !PT ;  /* 0x0000000320187210 */ /* 0x000fe4000279e4ff */
[----:B------:R-:W-:Y:S01]  /*28a0*/  IADD3.X R27, P3, PT, R30, R25, RZ, P3, !PT ;  /* 0x000000191e1b7210 */ /* 0x000fe20001f7e4ff */
[----:B------:R-:W-:Y:S01]  /*28b0*/  IMAD.HI.U32 R32, R6, R15, RZ ;  /* 0x0000000f06207227 */ /* 0x000fe200078e00ff */
[----:B------:R-:W-:-:S03]  /*28c0*/  SEL R26, RZ, 0x1, !P2 ;  /* 0x00000001ff1a7807 */ /* 0x000fc60005000000 */
[----:B------:R-:W-:Y:S01]  /*28d0*/  IMAD R3, R7, R14, RZ ;  /* 0x0000000e07037224 */ /* 0x000fe200078e02ff */
[----:B------:R-:W-:Y:S01]  /*28e0*/  IADD3.X R25, P1, PT, R32, R23, RZ, P1, !PT ;  /* 0x0000001720197210 */ /* 0x000fe20000f3e4ff */
[C---:B------:R-:W-:Y:S02]  /*28f0*/  IMAD R30, R6.reuse, R16, RZ ;  /* 0x00000010061e7224 */ /* 0x040fe400078e02ff */
[----:B------:R-:W-:Y:S01]  /*2900*/  IMAD.HI.U32 R31, R6, R12, RZ ;  /* 0x0000000c061f7227 */ /* 0x000fe200078e00ff */
[----:B------:R-:W-:Y:S02]  /*2910*/  IADD3.X R3, P0, PT, R3, R28, RZ, P0, !PT ;  /* 0x0000001c03037210 */ /* 0x000fe4000071e4ff */
[----:B------:R-:W-:Y:S01]  /*2920*/  IADD3.X R23, P2, PT, R30, R27, RZ, P4, !PT ;  /* 0x0000001b1e177210 */ /* 0x000fe2000275e4ff */
[----:B------:R-:W-:Y:S01]  /*2930*/  IMAD R28, R7, R15, RZ ;  /* 0x0000000f071c7224 */ /* 0x000fe200078e02ff */
[----:B------:R-:W-:Y:S01]  /*2940*/  IADD3.X R2, P1, PT, R31, R2, RZ, P1, !PT ;  /* 0x000000021f027210 */ /* 0x000fe20000f3e4ff */
[----:B------:R-:W-:-:S02]  /*2950*/  IMAD.X R26, R29, 0x1, R26, P3 ;  /* 0x000000011d1a7824 */ /* 0x000fc400018e061a */
        /* <DEDUP_REMOVED lines=8> */
[----:B------:R-:W-:Y:S02]  /*29e0*/  HFMA2 R2, -RZ, RZ, 0, 0 ;  /* 0x00000000ff027431 */ /* 0x000fe400000001ff */
[----:B------:R-:W-:Y:S01]  /*29f0*/  IMAD.HI.U32 R31, R6, R16, RZ ;  /* 0x00000010061f7227 */ /* 0x000fe200078e00ff */
[----:B------:R-:W-:-:S03]  /*2a00*/  IADD3.X R28, P3, PT, R28, R23, RZ, P1, !PT ;  /* 0x000000171c1c7210 */ /* 0x000fc60000f7e4ff */
[----:B------:R-:W-:Y:S01]  /*2a10*/  IMAD.HI.U32 R30, R7, R14, RZ ;  /* 0x0000000e071e7227 */ /* 0x000fe200078e00ff */
[----:B------:R-:W-:-:S03]  /*2a20*/  IADD3.X R26, P3, PT, R31, R26, RZ, P3, !PT ;  /* 0x0000001a1f1a7210 */ /* 0x000fc60001f7e4ff */
[C---:B------:R-:W-:Y:S02]  /*2a30*/  IMAD R33, R7.reuse, R19, RZ ;  /* 0x0000001307217224 */ /* 0x040fe400078e02ff */
[----:B------:R-:W-:-:S04]  /*2a40*/  IMAD.HI.U32 R29, P5, R7, R13, R2 ;  /* 0x0000000d071d7227 */ /* 0x000fc800078a0002 */
[C---:B------:R-:W-:Y:S01]  /*2a50*/  IMAD R2, R7.reuse, R18, RZ ;  /* 0x0000001207027224 */ /* 0x040fe200078e02ff */
[----:B------:R-:W-:Y:S01]  /*2a60*/  IADD3.X R3, P1, PT, R30, R25, RZ, P5, !PT ;  /* 0x000000191e037210 */ /* 0x000fe20002f3e4ff */
[----:B------:R-:W-:Y:S02]  /*2a70*/  IMAD R32, R8, R13, RZ ;  /* 0x0000000d08207224 */ /* 0x000fe400078e02ff */
[C---:B------:R-:W-:Y:S01]  /*2a80*/  IMAD R31, R7.reuse, R16, RZ ;  /* 0x00000010071f7224 */ /* 0x040fe200078e02ff */
[----:B------:R-:W-:Y:S01]  /*2a90*/  IADD3.X R2, P4, PT, R2, R27, RZ, P0, !PT ;  /* 0x0000001b02027210 */ /* 0x000fe2000079e4ff */
[----:B------:R-:W-:Y:S01]  /*2aa0*/  IMAD.HI.U32 R27, R7, R15, RZ ;  /* 0x0000000f071b7227 */ /* 0x000fe200078e00ff */
[----:B------:R-:W-:Y:S02]  /*2ab0*/  IADD3 R23, P0, PT, R32, R29, RZ ;  /* 0x0000001d20177210 */ /* 0x000fe40007f1e0ff */
[----:B------:R-:W-:Y:S01]  /*2ac0*/  IADD3.X R25, P4, PT, R33, R28, RZ, P4, !PT ;  /* 0x0000001c21197210 */ /* 0x000fe2000279e4ff */
[----:B------:R-:W-:Y:S01]  /*2ad0*/  IMAD R30, R8, R14, RZ ;  /* 0x0000000e081e7224 */ /* 0x000fe200078e02ff */
[----:B------:R-:W-:Y:S01]  /*2ae0*/  SEL R28, RZ, 0x1, !P2 ;  /* 0x00000001ff1c7807 */ /* 0x000fe20005000000 */
[----:B------:R-:W-:Y:S01]  /*2af0*/  IMAD.HI.U32 R29, R6, R17, RZ ;  /* 0x00000011061d7227 */ /* 0x000fe200078e00ff */
[----:B------:R-:W-:-:S02]  /*2b00*/  IADD3.X R27, P1, PT, R27, R24, RZ, P1, !PT ;  /* 0x000000181b1b7210 */ /* 0x000fc40000f3e4ff */
[----:B------:R-:W-:Y:S01]  /*2b10*/  IADD3.X R24, P2, PT, R31, R26, RZ, P4, !PT ;  /* 0x0000001a1f187210 */ /* 0x000fe2000275e4ff */
[----:B------:R-:W-:Y:S01]  /*2b20*/  IMAD.HI.U32 R33, R7, R12, RZ ;  /* 0x0000000c07217227 */ /* 0x000fe200078e00ff */
[----:B------:R-:W-:-:S03]  /*2b30*/  IADD3.X R3, P0, PT, R30, R3, RZ, P0, !PT ;  /* 0x000000031e037210 */ /* 0x000fc6000071e4ff */
[----:B------:R-:W-:Y:S01]  /*2b40*/  IMAD R26, R8, R15, RZ ;  /* 0x0000000f081a7224 */ /* 0x000fe200078e02ff */
[----:B------:R-:W-:Y:S01]  /*2b50*/  IADD3.X R2, P1, PT, R33, R2, RZ, P1, !PT ;  /* 0x0000000221027210 */ /* 0x000fe20000f3e4ff */
[----:B------:R-:W-:Y:S02]  /*2b60*/  IMAD.X R28, R29, 0x1, R28, P3 ;  /* 0x000000011d1c7824 */ /* 0x000fe400018e061c */
[C---:B------:R-:W-:Y:S01]  /*2b70*/  IMAD R29, R7.reuse, R17, RZ ;  /* 0x00000011071d7224 */ /* 0x040fe200078e02ff */
        /* <DEDUP_REMOVED lines=8> */
[----:B------:R-:W-:Y:S02]  /*2c00*/  MOV R2, RZ ;  /* 0x000000ff00027202 */ /* 0x000fe40000000f00 */
[----:B------:R-:W-:Y:S01]  /*2c10*/  IADD3.X R29, P3, PT, R29, R24, RZ, P1, !PT ;  /* 0x000000181d1d7210 */ /* 0x000fe20000f7e4ff */
[-C--:B------:R-:W-:Y:S02]  /*2c20*/  IMAD R33, R9, R13.reuse, RZ ;  /* 0x0000000d09217224 */ /* 0x080fe400078e02ff */
[----:B------:R-:W-:Y:S01]  /*2c30*/  IMAD.HI.U32 R30, P5, R8, R13, R2 ;  /* 0x0000000d081e7227 */ /* 0x000fe200078a0002 */
[----:B------:R-:W-:-:S03]  /*2c40*/  IADD3.X R27, P3, PT, R32, R27, RZ, P3, !PT ;  /* 0x0000001b201b7210 */ /* 0x000fc60001f7e4ff */
[C---:B------:R-:W-:Y:S02]  /*2c50*/  IMAD R3, R8.reuse, R18, RZ ;  /* 0x0000001208037224 */ /* 0x040fe400078e02ff */
[----:B------:R-:W-:-:S03]  /*2c60*/  IMAD.HI.U32 R31, R8, R14, RZ ;  /* 0x0000000e081f7227 */ /* 0x000fc600078e00ff */
[----:B------:R-:W-:Y:S01]  /*2c70*/  IADD3.X R2, P4, PT, R3, R28, RZ, P0, !PT ;  /* 0x0000001c03027210 */ /* 0x000fe2000079e4ff */
[C---:B------:R-:W-:Y:S01]  /*2c80*/  IMAD R34, R8.reuse, R19, RZ ;  /* 0x0000001308227224 */ /* 0x040fe200078e02ff */
[----:B------:R-:W-:Y:S01]  /*2c90*/  IADD3 R24, P0, PT, R33, R30, RZ ;  /* 0x0000001e21187210 */ /* 0x000fe20007f1e0ff */
[----:B------:R-:W-:Y:S01]  /*2ca0*/  IMAD.HI.U32 R32, R8, R15, RZ ;  /* 0x0000000f08207227 */ /* 0x000fe200078e00ff */
[----:B------:R-:W-:Y:S02]  /*2cb0*/  IADD3.X R3, P1, PT, R31, R26, RZ, P5, !PT ;  /* 0x0000001a1f037210 */ /* 0x000fe40002f3e4ff */
[----:B------:R-:W-:Y:S01]  /*2cc0*/  IADD3.X R26, P4, PT, R34, R29, RZ, P4, !PT ;  /* 0x0000001d221a7210 */ /* 0x000fe2000279e4ff */
[----:B------:R-:W-:Y:S01]  /*2cd0*/  IMAD R30, R8, R16, RZ ;  /* 0x00000010081e7224 */ /* 0x000fe200078e02ff */
[----:B------:R-:W-:Y:S01]  /*2ce0*/  SEL R28, RZ, 0x1, !P2 ;  /* 0x00000001ff1c7807 */ /* 0x000fe20005000000 */
[----:B------:R-:W-:Y:S01]  /*2cf0*/  IMAD R34, R9, R14, RZ ;  /* 0x0000000e09227224 */ /* 0x000fe200078e02ff */
[----:B------:R-:W-:Y:S01]  /*2d00*/  IADD3.X R25, P2, PT, R32, R25, RZ, P1, !PT ;  /* 0x0000001920197210 */ /* 0x000fe20000f5e4ff */
        /* <DEDUP_REMOVED lines=15> */
[----:B------:R-:W-:-:S03]  /*2e00*/  IADD3.X R26, P0, PT, R33, R2, RZ, P0, !PT ;  /* 0x00000002211a7210 */ /* 0x000fc6000071e4ff */
[----:B------:R-:W-:Y:S02]  /*2e10*/  HFMA2 R2, -RZ, RZ, 0, 0 ;  /* 0x00000000ff027431 */ /* 0x000fe400000001ff */
[----:B------:R-:W-:Y:S01]  /*2e20*/  IMAD.HI.U32 R34, R9, R14, RZ ;  /* 0x0000000e09227227 */ /* 0x000fe200078e00ff */
[----:B------:R-:W-:-:S03]  /*2e30*/  IADD3.X R27, P2, PT, R30, R27, RZ, P2, !PT ;  /* 0x0000001b1e1b7210 */ /* 0x000fc6000175e4ff */
[----:B------:R-:W-:Y:S02]  /*2e40*/  IMAD R30, R9, R19, RZ ;  /* 0x00000013091e7224 */ /* 0x000fe400078e02ff */
[----:B------:R-:W-:-:S04]  /*2e50*/  IMAD.HI.U32 R31, R8, R16, RZ ;  /* 0x00000010081f7227 */ /* 0x000fc800078e00ff */
[----:B------:R-:W-:Y:S01]  /*2e60*/  IMAD.HI.U32 R3, P3, R9, R13, R2 ;  /* 0x0000000d09037227 */ /* 0x000fe20007860002 */
[----:B------:R-:W-:Y:S02]  /*2e70*/  IADD3.X R2, P4, PT, R32, R29, RZ, P0, !PT ;  /* 0x0000001d20027210 */ /* 0x000fe4000079e4ff */
[----:B------:R-:W-:Y:S01]  /*2e80*/  IADD3.X R28, P2, PT, R31, R28, RZ, P2, !PT ;  /* 0x0000001c1f1c7210 */ /* 0x000fe2000175e4ff */
[----:B------:R-:W-:Y:S01]  /*2e90*/  IMAD R32, R10, R13, RZ ;  /* 0x0000000d0a207224 */ /* 0x000fe200078e02ff */
[----:B------:R-:W-:Y:S01]  /*2ea0*/  IADD3.X R29, P3, PT, R34, R25, RZ, P3, !PT ;  /* 0x00000019221d7210 */ /* 0x000fe20001f7e4ff */
[----:B------:R-:W-:Y:S01]  /*2eb0*/  IMAD.HI.U32 R33, R9, R15, RZ ;  /* 0x0000000f09217227 */ /* 0x000fe200078e00ff */
[----:B------:R-:W-:Y:S02]  /*2ec0*/  IADD3.X R27, P4, PT, R30, R27, RZ, P4, !PT ;  /* 0x0000001b1e1b7210 */ /* 0x000fe4000279e4ff */
[----:B------:R-:W-:Y:S01]  /*2ed0*/  IADD3 R25, P0, PT, R32, R3, RZ ;  /* 0x0000000320197210 */ /* 0x000fe20007f1e0ff */
        /* <DEDUP_REMOVED lines=9> */
[C---:B------:R-:W-:Y:S01]  /*2f70*/  IMAD R31, R10.reuse, R15, RZ ;  /* 0x0000000f0a1f7224 */ /* 0x040fe200078e02ff */
[----:B------:R-:W-:Y:S01]  /*2f80*/  IADD3.X R28, P1, PT, R33, R28, RZ, P4, !PT ;  /* 0x0000001c211c7210 */ /* 0x000fe2000273e4ff */
[----:B------:R-:W-:Y:S02]  /*2f90*/  IMAD R30, R9, R17, RZ ;  /* 0x00000011091e7224 */ /* 0x000fe400078e02ff */
[----:B------:R-:W-:Y:S01]  /*2fa0*/  IMAD R35, R10, R12, RZ ;  /* 0x0000000c0a237224 */ /* 0x000fe200078e02ff */
[----:B------:R-:W-:Y:S01]  /*2fb0*/  IADD3.X R26, P0, PT, R31, R26, RZ, P0, !PT ;  /* 0x0000001a1f1a7210 */ /* 0x000fe2000071e4ff */
[----:B------:R-:W-:Y:S01]  /*2fc0*/  IMAD.HI.U32 R32, R9, R18, RZ ;  /* 0x0000001209207227 */ /* 0x000fe200078e00ff */
[----:B------:R-:W-:-:S02]  /*2fd0*/  IADD3.X R29, P1, PT, R30, R29, RZ, P1, !PT ;  /* 0x0000001d1e1d7210 */ /* 0x000fc40000f3e4ff */
[----:B------:R-:W-:Y:S01]  /*2fe0*/  IADD3.X R30, P0, PT, R35, R2, RZ, P0, !PT ;  /* 0x00000002231e7210 */ /* 0x000fe2000071e4ff */
[----:B------:R-:W-:Y:S01]  /*2ff0*/  IMAD.HI.U32 R33, R9, R19, RZ ;  /* 0x0000001309217227 */ /* 0x000fe200078e00ff */
[----:B------:R-:W-:Y:S02]  /*3000*/  MOV R2, RZ ;  /* 0x000000ff00027202 */ /* 0x000fe40000000f00 */
[----:B------:R-:W-:Y:S01]  /*3010*/  IADD3.X R31, P2, PT, R32, R27, RZ, P3, !PT ;  /* 0x0000001b201f7210 */ /* 0x000fe20001f5e4ff */
[----:B------:R-:W-:Y:S02]  /*3020*/  IMAD R34, R11, R14, RZ ;  /* 0x0000000e0b227224 */ /* 0x000fe400078e02ff */
[----:B------:R-:W-:Y:S01]  /*3030*/  IMAD.HI.U32 R32, P3, R10, R13, R2 ;  /* 0x0000000d0a207227 */ /* 0x000fe20007860002 */
[----:B------:R-:W-:-:S03]  /*3040*/  IADD3.X R27, P2, PT, R33, R28, RZ, P2, !PT ;  /* 0x0000001c211b7210 */ /* 0x000fc6000175e4ff */
[C---:B------:R-:W-:Y:S02]  /*3050*/  IMAD R2, R10.reuse, R18, RZ ;  /* 0x000000120a027224 */ /* 0x040fe400078e02ff */
[----:B------:R-:W-:-:S03]  /*3060*/  IMAD.HI.U32 R3, R10, R14, RZ ;  /* 0x0000000e0a037227 */ /* 0x000fc600078e00ff */
[----:B------:R-:W-:Y:S01]  /*3070*/  IADD3.X R2, P4, PT, R2, R31, RZ, P0, !PT ;  /* 0x0000001f02027210 */ /* 0x000fe2000079e4ff */
[----:B------:R-:W-:Y:S01]  /*3080*/  IMAD.HI.U32 R28, R9, R16, RZ ;  /* 0x00000010091c7227 */ /* 0x000fe200078e00ff */
[----:B------:R-:W-:-:S03]  /*3090*/  IADD3.X R3, P3, PT, R3, R26, RZ, P3, !PT ;  /* 0x0000001a03037210 */ /* 0x000fc60001f7e4ff */
[----:B------:R-:W-:Y:S01]  /*30a0*/  IMAD.HI.U32 R31, R10, R15, RZ ;  /* 0x0000000f0a1f7227 */ /* 0x000fe200078e00ff */
[----:B------:R-:W-:Y:S02]  /*30b0*/  IADD3.X R29, P2, PT, R28, R29, RZ, P2, !PT ;  /* 0x0000001d1c1d7210 */ /* 0x000fe4000175e4ff */
[----:B------:R-:W-:Y:S01]  /*30c0*/  SEL R28, RZ, 0x1, !P1 ;  /* 0x00000001ff1c7807 */ /* 0x000fe20004800000 */
[----:B------:R-:W-:Y:S01]  /*30d0*/  IMAD R33, R11, R13, RZ ;  /* 0x0000000d0b217224 */ /* 0x000fe200078e02ff */
[----:B------:R-:W-:Y:S01]  /*30e0*/  IADD3.X R30, P3, PT, R31, R30, RZ, P3, !PT ;  /* 0x0000001e1f1e7210 */ /* 0x000fe20001f7e4ff */
[----:B------:R-:W-:-:S03]  /*30f0*/  IMAD.HI.U32 R31, R9, R17, RZ ;  /* 0x00000011091f7227 */ /* 0x000fc600078e00ff */
[----:B------:R-:W-:Y:S01]  /*3100*/  IADD3 R26, P0, PT, R33, R32, RZ ;  /* 0x00000020211a7210 */ /* 0x000fe20007f1e0ff */
[----:B------:R-:W-:Y:S02]  /*3110*/  IMAD.X R28, R31, 0x1, R28, P2 ;  /* 0x000000011f1c7824 */ /* 0x000fe400010e061c */
[----:B------:R-:W-:Y:S01]  /*3120*/  IMAD.HI.U32 R31, R10, R12, RZ ;  /* 0x0000000c0a1f7227 */ /* 0x000fe200078e00ff */
[----:B------:R-:W-:-:S03]  /*3130*/  IADD3.X R3, P0, PT, R34, R3, RZ, P0, !PT ;  /* 0x0000000322037210 */ /* 0x000fc6000071e4ff */
[C---:B------:R-:W-:Y:S01]  /*3140*/  IMAD R32, R10.reuse, R19, RZ ;  /* 0x000000130a207224 */ /* 0x040fe200078e02ff */
[----:B------:R-:W-:Y:S01]  /*3150*/  IADD3.X R31, P3, PT, R31, R2, RZ, P3, !PT ;  /* 0x000000021f1f7210 */ /* 0x000fe20001f7e4ff */
[----:B------:R-:W-:Y:S02]  /*3160*/  HFMA2 R2, -RZ, RZ, 0, 0 ;  /* 0x00000000ff027431 */ /* 0x000fe400000001ff */
[----:B------:R-:W-:Y:S01]  /*3170*/  IMAD R33, R10, R17, RZ ;  /* 0x000000110a217224 */ /* 0x000fe200078e02ff */
[----:B------:R-:W-:Y:S01]  /*3180*/  IADD3.X R27, P4, PT, R32, R27, RZ, P4, !PT ;  /* 0x0000001b201b7210 */ /* 0x000fe2000279e4ff */
[----:B------:R-:W-:Y:S02]  /*3190*/  IMAD R32, R10, R16, RZ ;  /* 0x000000100a207224 */ /* 0x000fe400078e02ff */
[----:B------:R-:W-:-:S03]  /*31a0*/  IMAD R35, R11, R15, RZ ;  /* 0x0000000f0b237224 */ /* 0x000fc600078e02ff */
[----:B------:R-:W-:Y:S01]  /*31b0*/  IADD3.X R29, P2, PT, R32, R29, RZ, P4, !PT ;  /* 0x0000001d201d7210 */ /* 0x000fe2000275e4ff */
[----:B------:R-:W-:Y:S01]  /*31c0*/  IMAD.HI.U32 R3, P4, R11, R13, R2 ;  /* 0x0000000d0b037227 */ /* 0x000fe20007880002 */
[----:B------:R-:W-:Y:S02]  /*31d0*/  IADD3.X R30, P1, PT, R35, R30, RZ, P0, !PT ;  /* 0x0000001e231e7210 */ /* 0x000fe4000073e4ff */
[----:B------:R-:W-:Y:S01]  /*31e0*/  IADD3.X R28, P2, PT, R33, R28, RZ, P2, !PT ;  /* 0x0000001c211c7210 */ /* 0x000fe2000175e4ff */
[----:B------:R-:W-:-:S04]  /*31f0*/  IMAD.HI.U32 R2, R10, R18, RZ ;  /* 0x000000120a027227 */ /* 0x000fc800078e00ff */
[C---:B------:R-:W-:Y:S01]  /*3200*/  IMAD R32, R11.reuse, R12, RZ ;  /* 0x0000000c0b207224 */ /* 0x040fe200078e02ff */
[----:B------:R-:W-:Y:S01]  /*3210*/  IADD3.X R2, P0, PT, R2, R27, RZ, P3, !PT ;  /* 0x0000001b02027210 */ /* 0x000fe20001f1e4ff */
[----:B------:R-:W-:-:S03]  /*3220*/  IMAD.HI.U32 R33, R11, R14, RZ ;  /* 0x0000000e0b217227 */ /* 0x000fc600078e00ff */
[----:B------:R-:W-:Y:S01]  /*3230*/  IADD3.X R31, P1, PT, R32, R31, RZ, P1, !PT ;  /* 0x0000001f201f7210 */ /* 0x000fe20000f3e4ff */
[----:B------:R-:W-:Y:S01]  /*3240*/  IMAD.HI.U32 R14, R10, R19, RZ ;  /* 0x000000130a0e7227 */ /* 0x000fe200078e00ff */
[----:B------:R-:W-:-:S03]  /*3250*/  IADD3.X R27, P3, PT, R33, R30, RZ, P4, !PT ;  /* 0x0000001e211b7210 */ /* 0x000fc6000277e4ff */
[----:B------:R-:W-:Y:S01]  /*3260*/  IMAD R35, R11, R18, RZ ;  /* 0x000000120b237224 */ /* 0x000fe200078e02ff */
[----:B------:R-:W-:Y:S01]  /*3270*/  IADD3.X R29, P0, PT, R14, R29, RZ, P0, !PT ;  /* 0x0000001d0e1d7210 */ /* 0x000fe2000071e4ff */
[----:B------:R-:W-:Y:S01]  /*3280*/  IMAD.HI.U32 R33, R10, R16, RZ ;  /* 0x000000100a217227 */ /* 0x000fe200078e00ff */
[----:B------:R-:W-:-:S03]  /*3290*/  SEL R14, RZ, 0x1, !P2 ;  /* 0x00000001ff0e7807 */ /* 0x000fc60005000000 */
[----:B------:R-:W-:Y:S01]  /*32a0*/  IMAD R32, R4, R13, RZ ;  /* 0x0000000d04207224 */ /* 0x000fe200078e02ff */
[----:B------:R-:W-:Y:S01]  /*32b0*/  IADD3.X R13, P4, PT, R35, R2, RZ, P1, !PT ;  /* 0x00000002230d7210 */ /* 0x000fe20000f9e4ff */
[----:B------:R-:W-:Y:S01]  /*32c0*/  IMAD R2, R11, R19, RZ ;  /* 0x000000130b027224 */ /* 0x000fe200078e02ff */
[----:B------:R-:W-:Y:S01]  /*32d0*/  IADD3.X R28, P0, PT, R33, R28, RZ, P0, !PT ;  /* 0x0000001c211c7210 */ /* 0x000fe2000071e4ff */
[C---:B------:R-:W-:Y:S01]  /*32e0*/  IMAD.HI.U32 R30, R11.reuse, R15, RZ ;  /* 0x0000000f0b1e7227 */ /* 0x040fe200078e00ff */
[----:B------:R-:W-:Y:S02]  /*32f0*/  IADD3 R3, P1, PT, R32, R3, RZ ;  /* 0x0000000320037210 */ /* 0x000fe40007f3e0ff */
[----:B------:R-:W-:Y:S01]  /*3300*/  IADD3.X R29, P4, PT, R2, R29, RZ, P4, !PT ;  /* 0x0000001d021d7210 */ /* 0x000fe2000279e4ff */
[----:B------:R-:W-:Y:S01]  /*3310*/  IMAD.HI.U32 R15, R10, R17, RZ ;  /* 0x000000110a0f7227 */ /* 0x000fe200078e00ff */
[----:B------:R-:W-:Y:S02]  /*3320*/  IADD3.X R30, P3, PT, R30, R31, RZ, P3, !PT ;  /* 0x0000001f1e1e7210 */ /* 0x000fe40001f7e4ff */
[----:B------:R-:W-:Y:S01]  /*3330*/  IADD3.X R2, P1, PT, R20, R27, RZ, P1, !PT ;  /* 0x0000001b14027210 */ /* 0x000fe20000f3e4ff */
[----:B------:R-:W-:-:S04]  /*3340*/  IMAD.HI.U32 R32, R11, R12, RZ ;  /* 0x0000000c0b207227 */ /* 0x000fc800078e00ff */
[----:B------:R-:W-:Y:S01]  /*3350*/  IMAD.X R12, R15, 0x1, R14, P0 ;  /* 0x000000010f0c7824 */ /* 0x000fe200000e060e */
        /* <DEDUP_REMOVED lines=10> */
[----:B------:R-:W-:Y:S01]  /*3400*/  IMAD.HI.U32 R21, R11, R16, RZ ;  /* 0x000000100b157227 */ /* 0x000fe200078e00ff */
[----:B------:R-:W-:Y:S02]  /*3410*/  IADD3.X R13, P3, PT, R19, R28, RZ, P3, !PT ;  /* 0x0000001c130d7210 */ /* 0x000fe40001f7e4ff */
[----:B------:R-:W-:Y:S01]  /*3420*/  IADD3.X R16, P1, PT, R23, R18, RZ, P1, !PT ;  /* 0x0000001217107210 */ /* 0x000fe20000f3e4ff */
[----:B------:R-:W-:Y:S01]  /*3430*/  IMAD.HI.U32 R17, R11, R17, RZ ;  /* 0x000000110b117227 */ /* 0x000fe200078e00ff */
[----:B------:R-:W-:-:S02]  /*3440*/  IADD3.X R20, P3, PT, R21, R12, RZ, P3, !PT ;  /* 0x0000000c15147210 */ /* 0x000fc40001f7e4ff */
[----:B------:R-:W-:Y:S02]  /*3450*/  IADD3.X R18, P1, PT, R24, R13, RZ, P1, !PT ;  /* 0x0000000d18127210 */ /* 0x000fe40000f3e4ff */
[----:B------:R-:W-:Y:S02]  /*3460*/  SEL R12, RZ, 0x1, !P0 ;  /* 0x00000001ff0c7807 */ /* 0x000fe40004000000 */
[----:B------:R-:W-:Y:S02]  /*3470*/  IADD3.X R19, P1, PT, R25, R20, RZ, P1, !PT ;  /* 0x0000001419137210 */ /* 0x000fe40000f3e4ff */
[----:B------:R-:W-:-:S05]  /*3480*/  IADD3.X R17, PT, PT, R17, R12, RZ, P3, !PT ;  /* 0x0000000c11117210 */ /* 0x000fca0001ffe4ff */
[----:B------:R-:W-:-:S07]  /*3490*/  IMAD.X R17, R26, 0x1, R17, P1 ;  /* 0x000000011a117824 */ /* 0x000fce00008e0611 */
.L_x_0:
[CC--:B------:R-:W-:Y:S01]  /*34a0*/  IMAD R13, R4.reuse, R3.reuse, RZ ;  /* 0x00000003040d7224 */ /* 0x0c0fe200078e02ff */
[----:B------:R-:W-:Y:S01]  /*34b0*/  UIADD3 UR4, UPT, UPT, UR4, 0x4, URZ ;  /* 0x0000000404047890 */ /* 0x000fe2000fffe0ff */
[C---:B------:R-:W-:Y:S02]  /*34c0*/  IMAD R12, R4.reuse, R2, RZ ;  /* 0x00000002040c7224 */ /* 0x040fe400078e02ff */
[C---:B------:R-:W-:Y:S01]  /*34d0*/  IMAD R20, R4.reuse, R14, RZ ;  /* 0x0000000e04147224 */ /* 0x040fe200078e02ff */
[----:B------:R-:W-:Y:S01]  /*34e0*/  IADD3 RZ, P0, PT, R13, RZ, RZ ;  /* 0x000000ff0dff7210 */ /* 0x000fe20007f1e0ff */
[----:B------:R-:W-:Y:S01]  /*34f0*/  IMAD.HI.U32 R21, R4, R2, RZ ;  /* 0x0000000204157227 */ /* 0x000fe200078e00ff */
[----:B------:R-:W-:Y:S02]  /*3500*/  UISETP.NE.AND UP0, UPT, UR4, 0x1f0, UPT ;  /* 0x000001f00400788c */ /* 0x000fe4000bf05270 */
[----:B------:R-:W-:Y:S01]  /*3510*/  IADD3.X R13, P0, PT, R12, RZ, RZ, P0, !PT ;  /* 0x000000ff0c0d7210 */ /* 0x000fe2000071e4ff */
[----:B------:R-:W-:Y:S01]  /*3520*/  IMAD R25, R5, R3, RZ ;  /* 0x0000000305197224 */ /* 0x000fe200078e02ff */
[----:B------:R-:W-:Y:S01]  /*3530*/  MOV R12, RZ ;  /* 0x000000ff000c7202 */ /* 0x000fe20000000f00 */
[----:B------:R-:W-:-:S04]  /*3540*/  IMAD.HI.U32 R23, R4, R14, RZ ;  /* 0x0000000e04177227 */ /* 0x000fc800078e00ff */
[----:B------:R-:W-:Y:S01]  /*3550*/  IMAD.HI.U32 R22, P1, R4, R3, R12 ;  /* 0x0000000304167227 */ /* 0x000fe2000782000c */
[----:B------:R-:W-:-:S03]  /*3560*/  IADD3.X R12, P0, PT, R20, RZ, RZ, P0, !PT ;  /* 0x000000ff140c7210 */ /* 0x000fc6000071e4ff */
[CC--:B------:R-:W-:Y:S01]  /*3570*/  IMAD R20, R4.reuse, R15.reuse, RZ ;  /* 0x0000000f04147224 */ /* 0x0c0fe200078e02ff */
[----:B------:R-:W-:Y:S01]  /*3580*/  IADD3.X R13, P1, PT, R21, R12, RZ, P1, !PT ;  /* 0x0000000c150d7210 */ /* 0x000fe20000f3e4ff */
[C---:B------:R-:W-:Y:S01]  /*3590*/  IMAD R21, R4.reuse, R16, RZ ;  /* 0x0000001004157224 */ /* 0x040fe200078e02ff */
[----:B------:R-:W-:Y:S01]  /*35a0*/  IADD3 R22, P2, PT, R25, R22, RZ ;  /* 0x0000001619167210 */ /* 0x000fe20007f5e0ff */
[----:B------:R-:W-:Y:S01]  /*35b0*/  IMAD.HI.U32 R25, R4, R15, RZ ;  /* 0x0000000f04197227 */ /* 0x000fe200078e00ff */
[----:B------:R-:W-:-:S03]  /*35c0*/  IADD3.X R12, P0, PT, R20, RZ, RZ, P0, !PT ;  /* 0x000000ff140c7210 */ /* 0x000fc6000071e4ff */
[----:B------:R-:W-:Y:S01]  /*35d0*/  IMAD R24, R5, R2, RZ ;  /* 0x0000000205187224 */ /* 0x000fe200078e02ff */
[----:B------:R-:W-:Y:S01]  /*35e0*/  IADD3.X R20, P1, PT, R23, R12, RZ, P1, !PT ;  /* 0x0000000c17147210 */ /* 0x000fe20000f3e4ff */
[----:B------:R-:W-:Y:S01]  /*35f0*/  IMAD R23, R4, R18, RZ ;  /* 0x0000001204177224 */ /* 0x000fe200078e02ff */
[----:B------:R-:W-:Y:S01]  /*3600*/  IADD3.X R12, P0, PT, R21, RZ, RZ, P0, !PT ;  /* 0x000000ff150c7210 */ /* 0x000fe2000071e4ff */
[C---:B------:R-:W-:Y:S01]  /*3610*/  IMAD R27, R5.reuse, R14, RZ ;  /* 0x0000000e051b7224 */ /* 0x040fe200078e02ff */
[----:B------:R-:W-:Y:S01]  /*3620*/  IADD3.X R13, P2, PT, R24, R13, RZ, P2, !PT ;  /* 0x0000000d180d7210 */ /* 0x000fe2000175e4ff */
[----:B------:R-:W-:Y:S01]  /*3630*/  IMAD R28, R5, R15, RZ ;  /* 0x0000000f051c7224 */ /* 0x000fe200078e02ff */
[----:B------:R-:W-:Y:S01]  /*3640*/  IADD3.X R21, P1, PT, R25, R12, RZ, P1, !PT ;  /* 0x0000000c19157210 */ /* 0x000fe20000f3e4ff */
[C---:B------:R-:W-:Y:S01]  /*3650*/  IMAD.HI.U32 R25, R4.reuse, R16, RZ ;  /* 0x0000001004197227 */ /* 0x040fe200078e00ff */
[----:B------:R-:W-:Y:S02]  /*3660*/  IADD3.X R12, P0, PT, R23, RZ, RZ, P0, !PT ;  /* 0x000000ff170c7210 */ /* 0x000fe4000071e4ff */
[----:B------:R-:W-:Y:S01]  /*3670*/  IADD3.X R20, P2, PT, R27, R20, RZ, P2, !PT ;  /* 0x000000141b147210 */ /* 0x000fe2000175e4ff */
[----:B------:R-:W-:Y:S01]  /*3680*/  IMAD R23, R4, R19, RZ ;  /* 0x0000001304177224 */ /* 0x000fe200078e02ff */
[----:B------:R-:W-:Y:S01]  /*3690*/  IADD3.X R24, P1, PT, R25, R12, RZ, P1, !PT ;  /* 0x0000000c19187210 */ /* 0x000fe20000f3e4ff */
[----:B------:R-:W-:Y:S01]  /*36a0*/  IMAD.MOV.U32 R12, RZ, RZ, RZ ;  /* 0x000000ffff0c7224 */ /* 0x000fe200078e00ff */
[----:B------:R-:W-:Y:S01]  /*36b0*/  IADD3.X R21, P2, PT, R28, R21, RZ, P2, !PT ;  /* 0x000000151c157210 */ /* 0x000fe2000175e4ff */
[----:B------:R-:W-:Y:S01]  /*36c0*/  IMAD.HI.U32 R26, R4, R18, RZ ;  /* 0x00000012041a7227 */ /* 0x000fe200078e00ff */
[----:B------:R-:W-:-:S03]  /*36d0*/  IADD3.X R23, P0, PT, R23, RZ, RZ, P0, !PT ;  /* 0x000000ff17177210 */ /* 0x000fc6000071e4ff */
[C---:B------:R-:W-:Y:S01]  /*36e0*/  IMAD R27, R5.reuse, R16, RZ ;  /* 0x00000010051b7224 */ /* 0x040fe200078e02ff */
[----:B------:R-:W-:Y:S01]  /*36f0*/  IADD3.X R23, P4, PT, R26, R23, RZ, P1, !PT ;  /* 0x000000171a177210 */ /* 0x000fe20000f9e4ff */
[----:B------:R-:W-:-:S03]  /*3700*/  IMAD.HI.U32 R25, P3, R5, R3, R12 ;  /* 0x0000000305197227 */ /* 0x000fc6000786000c */
[----:B------:R-:W-:Y:S01]  /*3710*/  IADD3.X R12, P1, PT, R27, R24, RZ, P2, !PT ;  /* 0x000000181b0c7210 */ /* 0x000fe2000173e4ff */
[----:B------:R-:W-:-:S04]  /*3720*/  IMAD.HI.U32 R29, R5, R2, RZ ;  /* 0x00000002051d7227 */ /* 0x000fc800078e00ff */
[----:B------:R-:W-:Y:S01]  /*3730*/  IMAD R13, R4, R17, RZ ;  /* 0x00000011040d7224 */ /* 0x000fe200078e02ff */
[----:B------:R-:W-:Y:S01]  /*3740*/  IADD3.X R27, P3, PT, R29, R20, RZ, P3, !PT ;  /* 0x000000141d1b7210 */ /* 0x000fe20001f7e4ff */
[----:B------:R-:W-:Y:S02]  /*3750*/  IMAD R30, R6, R3, RZ ;  /* 0x00000003061e7224 */ /* 0x000fe400078e02ff */
[----:B------:R-:W-:Y:S01]  /*3760*/  IMAD.HI.U32 R26, R4, R19, RZ ;  /* 0x00000013041a7227 */ /* 0x000fe200078e00ff */
[----:B------:R-:W-:Y:S02]  /*3770*/  IADD3.X R13, P0, PT, R13, RZ, RZ, P0, !PT ;  /* 0x000000ff0d0d7210 */ /* 0x000fe4000071e4ff */
[----:B------:R-:W-:Y:S01]  /*3780*/  IADD3 R20, P2, PT, R30, R25, RZ ;  /* 0x000000191e147210 */ /* 0x000fe20007f5e0ff */
[C---:B------:R-:W-:Y:S01]  /*3790*/  IMAD R28, R5.reuse, R18, RZ ;  /* 0x00000012051c7224 */ /* 0x040fe200078e02ff */
[----:B------:R-:W-:Y:S01]  /*37a0*/  IADD3.X R26, P4, PT, R26, R13, RZ, P4, !PT ;  /* 0x0000000d1a1a7210 */ /* 0x000fe2000279e4ff */
[----:B------:R-:W-:Y:S01]  /*37b0*/  IMAD R30, R6, R2, RZ ;  /* 0x00000002061e7224 */ /* 0x000fe200078e02ff */
[----:B------:R-:W-:Y:S01]  /*37c0*/  SEL R25, RZ, 0x1, !P0 ;  /* 0x00000001ff197807 */ /* 0x000fe20004000000 */
[----:B------:R-:W-:Y:S01]  /*37d0*/  IMAD.HI.U32 R24, R5, R14, RZ ;  /* 0x0000000e05187227 */ /* 0x000fe200078e00ff */
[----:B------:R-:W-:-:S02]  /*37e0*/  IADD3.X R23, P1, PT, R28, R23, RZ, P1, !PT ;  /* 0x000000171c177210 */ /* 0x000fc40000f3e4ff */
[----:B------:R-:W-:Y:S01]  /*37f0*/  IADD3.X R13, P2, PT, R30, R27, RZ, P2, !PT ;  /* 0x0000001b1e0d7210 */ /* 0x000fe2000175e4ff */
[----:B------:R-:W-:Y:S01]  /*3800*/  IMAD R29, R5, R19, RZ ;  /* 0x00000013051d7224 */ /* 0x000fe200078e02ff */
[----:B------:R-:W-:Y:S01]  /*3810*/  IADD3.X R24, P3, PT, R24, R21, RZ, P3, !PT ;  /* 0x0000001518187210 */ /* 0x000fe20001f7e4ff */
[----:B------:R-:W-:-:S03]  /*3820*/  IMAD.HI.U32 R28, R4, R17, RZ ;  /* 0x00000011041c7227 */ /* 0x000fc600078e00ff */
[----:B------:R-:W-:Y:S01]  /*3830*/  IADD3.X R21, P1, PT, R29, R26, RZ, P1, !PT ;  /* 0x0000001a1d157210 */ /* 0x000fe20000f3e4ff */
[----:B------:R-:W-:Y:S01]  /*3840*/  IMAD.HI.U32 R27, R5, R15, RZ ;  /* 0x0000000f051b7227 */ /* 0x000fe200078e00ff */
[----:B------:R-:W-:-:S03]  /*3850*/  IADD3.X R25, PT, PT, R28, R25, RZ, P4, !PT ;  /* 0x000000191c197210 */ /* 0x000fc600027fe4ff */
        /* <DEDUP_REMOVED lines=8> */
[----:B------:R-:W-:-:S03]  /*38e0*/  IMAD.HI.U32 R30, R5, R18, RZ ;  /* 0x00000012051e7227 */ /* 0x000fc600078e00ff */
[----:B------:R-:W-:Y:S01]  /*38f0*/  IADD3.X R23, P0, PT, R27, R12, RZ, P0, !PT ;  /* 0x0000000c1b177210 */ /* 0x000fe2000071e4ff */
[----:B------:R-:W-:Y:S02]  /*3900*/  IMAD.MOV.U32 R12, RZ, RZ, RZ ;  /* 0x000000ffff0c7224 */ /* 0x000fe400078e00ff */
[----:B------:R-:W-:-:S04]  /*3910*/  IMAD.HI.U32 R29, R6, R2, RZ ;  /* 0x00000002061d7227 */ /* 0x000fc800078e00ff */
[----:B------:R-:W-:Y:S01]  /*3920*/  IMAD.HI.U32 R27, P1, R6, R3, R12 ;  /* 0x00000003061b7227 */ /* 0x000fe2000782000c */
[----:B------:R-:W-:-:S03]  /*3930*/  IADD3.X R13, P3, PT, R30, R21, RZ, P3, !PT ;  /* 0x000000151e0d7210 */ /* 0x000fc60001f7e4ff */
[C---:B------:R-:W-:Y:S01]  /*3940*/  IMAD R21, R6.reuse, R16, RZ ;  /* 0x0000001006157224 */ /* 0x040fe200078e02ff */
[----:B------:R-:W-:Y:S01]  /*3950*/  IADD3.X R28, P1, PT, R29, R24, RZ, P1, !PT ;  /* 0x000000181d1c7210 */ /* 0x000fe20000f3e4ff */
[----:B------:R-:W-:Y:S02]  /*3960*/  IMAD R32, R6, R18, RZ ;  /* 0x0000001206207224 */ /* 0x000fe400078e02ff */
[----:B------:R-:W-:Y:S01]  /*3970*/  IMAD R34, R7, R3, RZ ;  /* 0x0000000307227224 */ /* 0x000fe200078e02ff */
[----:B------:R-:W-:Y:S01]  /*3980*/  IADD3.X R12, P4, PT, R21, R26, RZ, P0, !PT ;  /* 0x0000001a150c7210 */ /* 0x000fe2000079e4ff */
[----:B------:R-:W-:Y:S01]  /*3990*/  IMAD.HI.U32 R30, R5, R19, RZ ;  /* 0x00000013051e7227 */ /* 0x000fe200078e00ff */
[----:B------:R-:W-:Y:S02]  /*39a0*/  SEL R26, RZ, 0x1, !P2 ;  /* 0x00000001ff1a7807 */ /* 0x000fe40005000000 */
[----:B------:R-:W-:Y:S01]  /*39b0*/  IADD3.X R24, P4, PT, R32, R13, RZ, P4, !PT ;  /* 0x0000000d20187210 */ /* 0x000fe2000279e4ff */
[----:B------:R-:W-:Y:S01]  /*39c0*/  IMAD.HI.U32 R32, R6, R14, RZ ;  /* 0x0000000e06207227 */ /* 0x000fe200078e00ff */
[----:B------:R-:W-:-:S02]  /*39d0*/  IADD3 R21, P0, PT, R34, R27, RZ ;  /* 0x0000001b22157210 */ /* 0x000fc40007f1e0ff */
[----:B------:R-:W-:Y:S01]  /*39e0*/  IADD3.X R27, P3, PT, R30, R25, RZ, P3, !PT ;  /* 0x000000191e1b7210 */ /* 0x000fe20001f7e4ff */
[----:B------:R-:W-:Y:S01]  /*39f0*/  IMAD R13, R7, R2, RZ ;  /* 0x00000002070d7224 */ /* 0x000fe200078e02ff */
[----:B------:R-:W-:Y:S01]  /*3a00*/  IADD3.X R25, P1, PT, R32, R23, RZ, P1, !PT ;  /* 0x0000001720197210 */ /* 0x000fe20000f3e4ff */
[----:B------:R-:W-:Y:S02]  /*3a10*/  IMAD R30, R6, R19, RZ ;  /* 0x00000013061e7224 */ /* 0x000fe400078e02ff */
[----:B------:R-:W-:Y:S01]  /*3a20*/  IMAD.HI.U32 R29, R5, R17, RZ ;  /* 0x00000011051d7227 */ /* 0x000fe200078e00ff */
[----:B------:R-:W-:Y:S02]  /*3a30*/  IADD3.X R13, P0, PT, R13, R28, RZ, P0, !PT ;  /* 0x0000001c0d0d7210 */ /* 0x000fe4000071e4ff */
        /* <DEDUP_REMOVED lines=13> */
[----:B------:R-:W-:Y:S01]  /*3b10*/  IMAD.MOV.U32 R12, RZ, RZ, RZ ;  /* 0x000000ffff0c7224 */ /* 0x000fe200078e00ff */
[----:B------:R-:W-:Y:S01]  /*3b20*/  IADD3.X R28, P3, PT, R28, R23, RZ, P1, !PT ;  /* 0x000000171c1c7210 */ /* 0x000fe20000f7e4ff */
[----:B------:R-:W-:-:S04]  /*3b30*/  IMAD.HI.U32 R31, R6, R19, RZ ;  /* 0x00000013061f7227 */ /* 0x000fc800078e00ff */
[----:B------:R-:W-:Y:S01]  /*3b40*/  IMAD.HI.U32 R29, P5, R7, R3, R12 ;  /* 0x00000003071d7227 */ /* 0x000fe200078a000c */
[----:B------:R-:W-:-:S03]  /*3b50*/  IADD3.X R26, P3, PT, R31, R26, RZ, P3, !PT ;  /* 0x0000001a1f1a7210 */ /* 0x000fc60001f7e4ff */
[C---:B------:R-:W-:Y:S02]  /*3b60*/  IMAD R12, R7.reuse, R16, RZ ;  /* 0x00000010070c7224 */ /* 0x040fe400078e02ff */
        /* <DEDUP_REMOVED lines=30> */
[----:B------:R-:W-:-:S04]  /*3d50*/  IMAD.HI.U32 R30, P5, R8, R3, R12 ;  /* 0x00000003081e7227 */ /* 0x000fc800078a000c */
[----:B------:R-:W-:Y:S02]  /*3d60*/  IMAD R13, R8, R16, RZ ;  /* 0x00000010080d7224 */ /* 0x000fe400078e02ff */
[----:B------:R-:W-:-:S03]  /*3d70*/  IMAD.HI.U32 R31, R7, R19, RZ ;  /* 0x00000013071f7227 */ /* 0x000fc600078e00ff */
[----:B------:R-:W-:Y:S01]  /*3d80*/  IADD3.X R12, P4, PT, R13, R28, RZ, P0, !PT ;  /* 0x0000001c0d0c7210 */ /* 0x000fe2000079e4ff */
[----:B------:R-:W-:Y:S01]  /*3d90*/  IMAD R32, R8, R18, RZ ;  /* 0x0000001208207224 */ /* 0x000fe200078e02ff */
[----:B------:R-:W-:Y:S01]  /*3da0*/  IADD3.X R13, P1, PT, R24, R27, RZ, P5, !PT ;  /* 0x0000001b180d7210 */ /* 0x000fe20002f3e4ff */
[----:B------:R-:W-:Y:S01]  /*3db0*/  IMAD R33, R9, R3, RZ ;  /* 0x0000000309217224 */ /* 0x000fe200078e02ff */
[----:B------:R-:W-:Y:S01]  /*3dc0*/  IADD3.X R27, P3, PT, R31, R26, RZ, P3, !PT ;  /* 0x0000001a1f1b7210 */ /* 0x000fe20001f7e4ff */
[----:B------:R-:W-:Y:S01]  /*3dd0*/  IMAD R34, R9, R2, RZ ;  /* 0x0000000209227224 */ /* 0x000fe200078e02ff */
[----:B------:R-:W-:Y:S01]  /*3de0*/  IADD3.X R26, P4, PT, R32, R29, RZ, P4, !PT ;  /* 0x0000001d201a7210 */ /* 0x000fe2000279e4ff */
[C---:B------:R-:W-:Y:S01]  /*3df0*/  IMAD.HI.U32 R32, R8.reuse, R14, RZ ;  /* 0x0000000e08207227 */ /* 0x040fe200078e00ff */
[----:B------:R-:W-:Y:S02]  /*3e00*/  IADD3 R24, P0, PT, R33, R30, RZ ;  /* 0x0000001e21187210 */ /* 0x000fe40007f1e0ff */
        /* <DEDUP_REMOVED lines=16> */
[----:B------:R-:W-:-:S02]  /*3f10*/  IMAD R32, R9, R16, RZ ;  /* 0x0000001009207224 */ /* 0x000fc400078e02ff */
[----:B------:R-:W-:Y:S01]  /*3f20*/  IMAD.HI.U32 R30, R8, R18, RZ ;  /* 0x00000012081e7227 */ /* 0x000fe200078e00ff */
[----:B------:R-:W-:-:S03]  /*3f30*/  IADD3.X R26, P0, PT, R33, R12, RZ, P0, !PT ;  /* 0x0000000c211a7210 */ /* 0x000fc6000071e4ff */
[----:B------:R-:W-:Y:S01]  /*3f40*/  IMAD.MOV.U32 R12, RZ, RZ, RZ ;  /* 0x000000ffff0c7224 */ /* 0x000fe200078e00ff */
[----:B------:R-:W-:Y:S01]  /*3f50*/  IADD3.X R27, P2, PT, R30, R27, RZ, P2, !PT ;  /* 0x0000001b1e1b7210 */ /* 0x000fe2000175e4ff */
[----:B------:R-:W-:-:S04]  /*3f60*/  IMAD.HI.U32 R34, R9, R2, RZ ;  /* 0x0000000209227227 */ /* 0x000fc800078e00ff */
[----:B------:R-:W-:Y:S01]  /*3f70*/  IMAD.HI.U32 R13, P3, R9, R3, R12 ;  /* 0x00000003090d7227 */ /* 0x000fe2000786000c */
[----:B------:R-:W-:-:S03]  /*3f80*/  IADD3.X R12, P4, PT, R32, R29, RZ, P0, !PT ;  /* 0x0000001d200c7210 */ /* 0x000fc6000079e4ff */
[----:B------:R-:W-:Y:S01]  /*3f90*/  IMAD R32, R10, R3, RZ ;  /* 0x000000030a207224 */ /* 0x000fe200078e02ff */
[----:B------:R-:W-:Y:S01]  /*3fa0*/  IADD3.X R29, P3, PT, R34, R25, RZ, P3, !PT ;  /* 0x00000019221d7210 */ /* 0x000fe20001f7e4ff */
[----:B------:R-:W-:-:S03]  /*3fb0*/  IMAD.HI.U32 R31, R8, R19, RZ ;  /* 0x00000013081f7227 */ /* 0x000fc600078e00ff */
[----:B------:R-:W-:Y:S01]  /*3fc0*/  IADD3 R25, P0, PT, R32, R13, RZ ;  /* 0x0000000d20197210 */ /* 0x000fe20007f1e0ff */
[----:B------:R-:W-:Y:S01]  /*3fd0*/  IMAD R30, R9, R18, RZ ;  /* 0x00000012091e7224 */ /* 0x000fe200078e02ff */
[----:B------:R-:W-:Y:S01]  /*3fe0*/  IADD3.X R28, P2, PT, R31, R28, RZ, P2, !PT ;  /* 0x0000001c1f1c7210 */ /* 0x000fe2000175e4ff */
[----:B------:R-:W-:-:S03]  /*3ff0*/  IMAD.HI.U32 R33, R9, R14, RZ ;  /* 0x0000000e09217227 */ /* 0x000fc600078e00ff */
        /* <DEDUP_REMOVED lines=11> */
[----:B------:R-:W-:Y:S01]  /*40b0*/  IMAD R30, R9, R17, RZ ;  /* 0x00000011091e7224 */ /* 0x000fe200078e02ff */
[----:B------:R-:W-:Y:S01]  /*40c0*/  IADD3.X R28, P1, PT, R33, R28, RZ, P4, !PT ;  /* 0x0000001c211c7210 */ /* 0x000fe2000273e4ff */
[----:B------:R-:W-:Y:S01]  /*40d0*/  IMAD R35, R10, R15, RZ ;  /* 0x0000000f0a237224 */ /* 0x000fe200078e02ff */
[----:B------:R-:W-:Y:S01]  /*40e0*/  IADD3.X R26, P0, PT, R31, R26, RZ, P0, !PT ;  /* 0x0000001a1f1a7210 */ /* 0x000fe2000071e4ff */
        /* <DEDUP_REMOVED lines=14> */
[----:B------:R-:W-:-:S03]  /*41d0*/  IADD3.X R30, P3, PT, R31, R30, RZ, P3, !PT ;  /* 0x0000001e1f1e7210 */ /* 0x000fc60001f7e4ff */
[----:B------:R-:W-:Y:S01]  /*41e0*/  IMAD R33, R11, R3, RZ ;  /* 0x000000030b217224 */ /* 0x000fe200078e02ff */
[----:B------:R-:W-:Y:S01]  /*41f0*/  IADD3.X R29, P2, PT, R28, R29, RZ, P2, !PT ;  /* 0x0000001d1c1d7210 */ /* 0x000fe2000175e4ff */
[----:B------:R-:W-:Y:S01]  /*4200*/  IMAD.HI.U32 R31, R9, R17, RZ ;  /* 0x00000011091f7227 */ /* 0x000fe200078e00ff */
[----:B------:R-:W-:Y:S02]  /*4210*/  SEL R28, RZ, 0x1, !P1 ;  /* 0x00000001ff1c7807 */ /* 0x000fe40004800000 */
[----:B------:R-:W-:Y:S01]  /*4220*/  IADD3 R26, P0, PT, R33, R32, RZ ;  /* 0x00000020211a7210 */ /* 0x000fe20007f1e0ff */
[C---:B------:R-:W-:Y:S01]  /*4230*/  IMAD R32, R10.reuse, R18, RZ ;  /* 0x000000120a207224 */ /* 0x040fe200078e02ff */
[----:B------:R-:W-:Y:S01]  /*4240*/  IADD3.X R28, PT, PT, R31, R28, RZ, P2, !PT ;  /* 0x0000001c1f1c7210 */ /* 0x000fe200017fe4ff */
[----:B------:R-:W-:Y:S02]  /*4250*/  IMAD R34, R11, R2, RZ ;  /* 0x000000020b227224 */ /* 0x000fe400078e02ff */
[----:B------:R-:W-:Y:S01]  /*4260*/  IMAD.HI.U32 R31, R10, R15, RZ ;  /* 0x0000000f0a1f7227 */ /* 0x000fe200078e00ff */
[----:B------:R-:W-:-:S02]  /*4270*/  IADD3.X R27, P4, PT, R32, R27, RZ, P4, !PT ;  /* 0x0000001b201b7210 */ /* 0x000fc4000279e4ff */
[----:B------:R-:W-:Y:S01]  /*4280*/  IADD3.X R13, P1, PT, R34, R13, RZ, P0, !PT ;  /* 0x0000000d220d7210 */ /* 0x000fe2000073e4ff */
[----:B------:R-:W-:Y:S01]  /*4290*/  IMAD R32, R10, R19, RZ ;  /* 0x000000130a207224 */ /* 0x000fe200078e02ff */
[----:B------:R-:W-:Y:S01]  /*42a0*/  IADD3.X R31, P3, PT, R31, R12, RZ, P3, !PT ;  /* 0x0000000c1f1f7210 */ /* 0x000fe20001f7e4ff */
[C---:B------:R-:W-:Y:S02]  /*42b0*/  IMAD R35, R11.reuse, R14, RZ ;  /* 0x0000000e0b237224 */ /* 0x040fe400078e02ff */
[----:B------:R-:W-:Y:S01]  /*42c0*/  IMAD.MOV.U32 R12, RZ, RZ, RZ ;  /* 0x000000ffff0c7224 */ /* 0x000fe200078e00ff */
[----:B------:R-:W-:Y:S01]  /*42d0*/  IADD3.X R29, P0, PT, R32, R29, RZ, P4, !PT ;  /* 0x0000001d201d7210 */ /* 0x000fe2000271e4ff */
[----:B------:R-:W-:Y:S01]  /*42e0*/  IMAD R34, R11, R15, RZ ;  /* 0x0000000f0b227224 */ /* 0x000fe200078e02ff */
[----:B------:R-:W-:Y:S01]  /*42f0*/  IADD3.X R30, P1, PT, R35, R30, RZ, P1, !PT ;  /* 0x0000001e231e7210 */ /* 0x000fe20000f3e4ff */
[----:B------:R-:W-:-:S03]  /*4300*/  IMAD.HI.U32 R12, P4, R11, R3, R12 ;  /* 0x000000030b0c7227 */ /* 0x000fc6000788000c */
[----:B------:R-:W-:Y:S01]  /*4310*/  IADD3.X R31, P2, PT, R34, R31, RZ, P1, !PT ;  /* 0x0000001f221f7210 */ /* 0x000fe20000f5e4ff */
[----:B------:R-:W-:-:S04]  /*4320*/  IMAD.HI.U32 R13, R11, R2, RZ ;  /* 0x000000020b0d7227 */ /* 0x000fc800078e00ff */
[----:B------:R-:W-:Y:S01]  /*4330*/  IMAD.HI.U32 R32, R10, R16, RZ ;  /* 0x000000100a207227 */ /* 0x000fe200078e00ff */
[----:B------:R-:W-:-:S03]  /*4340*/  IADD3.X R13, P1, PT, R13, R30, RZ, P4, !PT ;  /* 0x0000001e0d0d7210 */ /* 0x000fc6000273e4ff */
[----:B------:R-:W-:Y:S01]  /*4350*/  IMAD R33, R10, R17, RZ ;  /* 0x000000110a217224 */ /* 0x000fe200078e02ff */
[----:B------:R-:W-:Y:S01]  /*4360*/  IADD3.X R27, P3, PT, R32, R27, RZ, P3, !PT ;  /* 0x0000001b201b7210 */ /* 0x000fe20001f7e4ff */
[----:B------:R-:W-:-:S03]  /*4370*/  IMAD.HI.U32 R2, R10, R18, RZ ;  /* 0x000000120a027227 */ /* 0x000fc600078e00ff */
[----:B------:R-:W-:Y:S01]  /*4380*/  IADD3.X R28, P0, PT, R33, R28, RZ, P0, !PT ;  /* 0x0000001c211c7210 */ /* 0x000fe2000071e4ff */
[----:B------:R-:W-:Y:S01]  /*4390*/  IMAD R30, R11, R16, RZ ;  /* 0x000000100b1e7224 */ /* 0x000fe200078e02ff */
[----:B------:R-:W-:Y:S01]  /*43a0*/  IADD3.X R29, P4, PT, R2, R29, RZ, P3, !PT ;  /* 0x0000001d021d7210 */ /* 0x000fe20001f9e4ff */
[----:B------:R-:W-:Y:S02]  /*43b0*/  IMAD R3, R4, R3, RZ ;  /* 0x0000000304037224 */ /* 0x000fe400078e02ff */
[----:B------:R-:W-:-:S03]  /*43c0*/  IMAD.HI.U32 R33, R10, R19, RZ ;  /* 0x000000130a217227 */ /* 0x000fc600078e00ff */
[----:B------:R-:W-:Y:S01]  /*43d0*/  IADD3 R3, P3, PT, R3, R12, RZ ;  /* 0x0000000c03037210 */ /* 0x000fe20007f7e0ff */
[----:B------:R-:W-:Y:S01]  /*43e0*/  IMAD.HI.U32 R32, R11, R14, RZ ;  /* 0x0000000e0b207227 */ /* 0x000fe200078e00ff */
[----:B------:R-:W-:Y:S02]  /*43f0*/  IADD3.X R14, P2, PT, R30, R27, RZ, P2, !PT ;  /* 0x0000001b1e0e7210 */ /* 0x000fe4000175e4ff */
[----:B------:R-:W-:Y:S01]  /*4400*/  IADD3.X R28, P4, PT, R33, R28, RZ, P4, !PT ;  /* 0x0000001c211c7210 */ /* 0x000fe2000279e4ff */
[C---:B------:R-:W-:Y:S01]  /*4410*/  IMAD R2, R11.reuse, R18, RZ ;  /* 0x000000120b027224 */ /* 0x040fe200078e02ff */
[----:B------:R-:W-:Y:S01]  /*4420*/  SEL R12, RZ, 0x1, !P0 ;  /* 0x00000001ff0c7807 */ /* 0x000fe20004000000 */
[----:B------:R-:W-:Y:S01]  /*4430*/  IMAD.HI.U32 R27, R11, R15, RZ ;  /* 0x0000000f0b1b7227 */ /* 0x000fe200078e00ff */
[----:B------:R-:W-:Y:S02]  /*4440*/  IADD3.X R31, P1, PT, R32, R31, RZ, P1, !PT ;  /* 0x0000001f201f7210 */ /* 0x000fe40000f3e4ff */
[----:B------:R-:W-:Y:S01]  /*4450*/  IADD3.X R29, P2, PT, R2, R29, RZ, P2, !PT ;  /* 0x0000001d021d7210 */ /* 0x000fe2000175e4ff */
[----:B------:R-:W-:Y:S01]  /*4460*/  IMAD.HI.U32 R15, R10, R17, RZ ;  /* 0x000000110a0f7227 */ /* 0x000fe200078e00ff */
[----:B------:R-:W-:-:S02]  /*4470*/  IADD3.X R2, P5, PT, R22, R13, RZ, P3, !PT ;  /* 0x0000000d16027210 */ /* 0x000fc40001fbe4ff */
[----:B------:R-:W-:Y:S01]  /*4480*/  IADD3.X R22, P3, PT, R27, R14, RZ, P1, !PT ;  /* 0x0000000e1b167210 */ /* 0x000fe20000f7e4ff */
[----:B------:R-:W-:Y:S01]  /*4490*/  IMAD R13, R11, R19, RZ ;  /* 0x000000130b0d7224 */ /* 0x000fe200078e02ff */
[----:B------:R-:W-:Y:S01]  /*44a0*/  IADD3.X R12, PT, PT, R15, R12, RZ, P4, !PT ;  /* 0x0000000c0f0c7210 */ /* 0x000fe200027fe4ff */
[----:B------:R-:W-:Y:S01]  /*44b0*/  IMAD R15, R4, R3, RZ ;  /* 0x00000003040f7224 */ /* 0x000fe200078e02ff */
[----:B------:R-:W-:Y:S01]  /*44c0*/  IADD3.X R14, P5, PT, R20, R31, RZ, P5, !PT ;  /* 0x0000001f140e7210 */ /* 0x000fe20002fbe4ff */
[----:B------:R-:W-:Y:S01]  /*44d0*/  IMAD.HI.U32 R16, R11, R16, RZ ;  /* 0x000000100b107227 */ /* 0x000fe200078e00ff */
[----:B------:R-:W-:Y:S02]  /*44e0*/  IADD3.X R28, P0, PT, R13, R28, RZ, P2, !PT ;  /* 0x0000001c0d1c7210 */ /* 0x000fe4000171e4ff */
[----:B------:R-:W-:Y:S01]  /*44f0*/  IADD3 RZ, P1, PT, R15, RZ, RZ ;  /* 0x000000ff0fff7210 */ /* 0x000fe20007f3e0ff */
[C---:B------:R-:W-:Y:S01]  /*4500*/  IMAD R13, R11.reuse, R17, RZ ;  /* 0x000000110b0d7224 */ /* 0x040fe200078e02ff */
[----:B------:R-:W-:Y:S01]  /*4510*/  IADD3.X R16, P3, PT, R16, R29, RZ, P3, !PT ;  /* 0x0000001d10107210 */ /* 0x000fe20001f7e4ff */
[----:B------:R-:W-:Y:S01]  /*4520*/  IMAD.HI.U32 R15, R11, R18, RZ ;  /* 0x000000120b0f7227 */ /* 0x000fe200078e00ff */
[----:B------:R-:W-:-:S02]  /*4530*/  IADD3.X R21, P4, PT, R21, R22, RZ, P5, !PT ;  /* 0x0000001615157210 */ /* 0x000fc40002f9e4ff */
[----:B------:R-:W-:Y:S01]  /*4540*/  IADD3.X R12, P0, PT, R13, R12, RZ, P0, !PT ;  /* 0x0000000c0d0c7210 */ /* 0x000fe2000071e4ff */
[----:B------:R-:W-:Y:S01]  /*4550*/  IMAD R18, R4, R2, RZ ;  /* 0x0000000204127224 */ /* 0x000fe200078e02ff */
[----:B------:R-:W-:Y:S01]  /*4560*/  IADD3.X R15, P2, PT, R15, R28, RZ, P3, !PT ;  /* 0x0000001c0f0f7210 */ /* 0x000fe20001f5e4ff */
[----:B------:R-:W-:Y:S01]  /*4570*/  IMAD.HI.U32 R19, R11, R19, RZ ;  /* 0x000000130b137227 */ /* 0x000fe200078e00ff */
[----:B------:R-:W-:Y:S02]  /*4580*/  IADD3.X R23, P4, PT, R23, R16, RZ, P4, !PT ;  /* 0x0000001017177210 */ /* 0x000fe4000279e4ff */
[----:B------:R-:W-:Y:S01]  /*4590*/  IADD3.X R13, P1, PT, R18, RZ, RZ, P1, !PT ;  /* 0x000000ff120d7210 */ /* 0x000fe20000f3e4ff */
[----:B------:R-:W-:Y:S01]  /*45a0*/  IMAD.HI.U32 R20, R4, R2, RZ ;  /* 0x0000000204147227 */ /* 0x000fe200078e00ff */
[----:B------:R-:W-:Y:S02]  /*45b0*/  IADD3.X R16, P2, PT, R19, R12, RZ, P2, !PT ;  /* 0x0000000c13107210 */ /* 0x000fe4000175e4ff */
[----:B------:R-:W-:Y:S01]  /*45c0*/  IADD3.X R24, P4, PT, R24, R15, RZ, P4, !PT ;  /* 0x0000000f18187210 */ /* 0x000fe2000279e4ff */
[----:B------:R-:W-:-:S02]  /*45d0*/  IMAD.MOV.U32 R12, RZ, RZ, RZ ;  /* 0x000000ffff0c7224 */ /* 0x000fc400078e00ff */
[C---:B------:R-:W-:Y:S02]  /*45e0*/  IMAD R19, R4.reuse, R14, RZ ;  /* 0x0000000e04137224 */ /* 0x040fe400078e02ff */
[----:B------:R-:W-:Y:S01]  /*45f0*/  IMAD.HI.U32 R18, P3, R4, R3, R12 ;  /* 0x0000000304127227 */ /* 0x000fe2000786000c */
[----:B------:R-:W-:-:S03]  /*4600*/  SEL R12, RZ, 0x1, !P0 ;  /* 0x00000001ff0c7807 */ /* 0x000fc60004000000 */
[----:B------:R-:W-:Y:S01]  /*4610*/  IMAD.HI.U32 R13, R11, R17, RZ ;  /* 0x000000110b0d7227 */ /* 0x000fe200078e00ff */
[----:B------:R-:W-:-:S03]  /*4620*/  IADD3.X R17, P1, PT, R19, RZ, RZ, P1, !PT ;  /* 0x000000ff13117210 */ /* 0x000fc60000f3e4ff */
[C---:B------:R-:W-:Y:S01]  /*4630*/  IMAD R15, R4.reuse, R21, RZ ;  /* 0x00000015040f7224 */ /* 0x040fe200078e02ff */
[----:B------:R-:W-:Y:S01]  /*4640*/  IADD3.X R13, PT, PT, R13, R12, RZ, P2, !PT ;  /* 0x0000000c0d0d7210 */ /* 0x000fe200017fe4ff */
[----:B------:R-:W-:Y:S01]  /*4650*/  IMAD.HI.U32 R27, R4, R14, RZ ;  /* 0x0000000e041b7227 */ /* 0x000fe200078e00ff */
[----:B------:R-:W-:Y:S02]  /*4660*/  IADD3.X R19, P3, PT, R20, R17, RZ, P3, !PT ;  /* 0x0000001114137210 */ /* 0x000fe40001f7e4ff */
[----:B------:R-:W-:Y:S01]  /*4670*/  IADD3.X R12, P1, PT, R15, RZ, RZ, P1, !PT ;  /* 0x000000ff0f0c7210 */ /* 0x000fe20000f3e4ff */
[----:B------:R-:W-:Y:S01]  /*4680*/  IMAD R17, R5, R3, RZ ;  /* 0x0000000305117224 */ /* 0x000fe200078e02ff */
[----:B------:R-:W-:Y:S01]  /*4690*/  IADD3.X R15, P4, PT, R25, R16, RZ, P4, !PT ;  /* 0x00000010190f7210 */ /* 0x000fe2000279e4ff */
[C---:B------:R-:W-:Y:S02]  /*46a0*/  IMAD R16, R4.reuse, R23, RZ ;  /* 0x0000001704107224 */ /* 0x040fe400078e02ff */
[----:B------:R-:W-:Y:S01]  /*46b0*/  IMAD R22, R5, R2, RZ ;  /* 0x0000000205167224 */ /* 0x000fe200078e02ff */
[----:B------:R-:W-:Y:S01]  /*46c0*/  IADD3 R17, P0, PT, R17, R18, RZ ;  /* 0x0000001211117210 */ /* 0x000fe20007f1e0ff */
[----:B------:R-:W-:Y:S01]  /*46d0*/  IMAD.HI.U32 R25, R4, R21, RZ ;  /* 0x0000001504197227 */ /* 0x000fe200078e00ff */
[----:B------:R-:W-:-:S02]  /*46e0*/  IADD3.X R18, P3, PT, R27, R12, RZ, P3, !PT ;  /* 0x0000000c1b127210 */ /* 0x000fc40001f7e4ff */
[----:B------:R-:W-:Y:S01]  /*46f0*/  IADD3.X R12, P1, PT, R16, RZ, RZ, P1, !PT ;  /* 0x000000ff100c7210 */ /* 0x000fe20000f3e4ff */
[----:B------:R-:W-:Y:S02]  /*4700*/  IMAD R20, R4, R24, RZ ;  /* 0x0000001804147224 */ /* 0x000fe400078e02ff */
[----:B------:R-:W-:Y:S01]  /*4710*/  IMAD.X R16, R26, 0x1, R13, P4 ;  /* 0x000000011a107824 */ /* 0x000fe200020e060d */
[----:B------:R-:W-:Y:S01]  /*4720*/  IADD3.X R13, P0, PT, R22, R19, RZ, P0, !PT ;  /* 0x00000013160d7210 */ /* 0x000fe2000071e4ff */
[----:B------:R-:W-:Y:S01]  /*4730*/  IMAD R27, R5, R14, RZ ;  /* 0x0000000e051b7224 */ /* 0x000fe200078e02ff */
[----:B------:R-:W-:Y:S01]  /*4740*/  IADD3.X R19, P3, PT, R25, R12, RZ, P3, !PT ;  /* 0x0000000c19137210 */ /* 0x000fe20001f7e4ff */
[----:B------:R-:W-:Y:S01]  /*4750*/  IMAD.HI.U32 R25, R4, R23, RZ ;  /* 0x0000001704197227 */ /* 0x000fe200078e00ff */
[----:B------:R-:W-:Y:S02]  /*4760*/  IADD3.X R12, P1, PT, R20, RZ, RZ, P1, !PT ;  /* 0x000000ff140c7210 */ /* 0x000fe40000f3e4ff */
[----:B------:R-:W-:Y:S01]  /*4770*/  IADD3.X R18, P2, PT, R27, R18, RZ, P0, !PT ;  /* 0x000000121b127210 */ /* 0x000fe2000075e4ff */
[C---:B------:R-:W-:Y:S01]  /*4780*/  IMAD R20, R4.reuse, R15, RZ ;  /* 0x0000000f04147224 */ /* 0x040fe200078e02ff */
[----:B------:R-:W-:Y:S01]  /*4790*/  IADD3.X R22, P4, PT, R25, R12, RZ, P3, !PT ;  /* 0x0000000c19167210 */ /* 0x000fe20001f9e4ff */
[----:B------:R-:W-:Y:S01]  /*47a0*/  IMAD.HI.U32 R27, R4, R24, RZ ;  /* 0x00000018041b7227 */ /* 0x000fe200078e00ff */
[----:B------:R-:W-:-:S02]  /*47b0*/  MOV R12, RZ ;  /* 0x000000ff000c7202 */ /* 0x000fc40000000f00 */
[----:B------:R-:W-:Y:S01]  /*47c0*/  IADD3.X R20, P0, PT, R20, RZ, RZ, P1, !PT ;  /* 0x000000ff14147210 */ /* 0x000fe20000f1e4ff */
[C---:B------:R-:W-:Y:S02]  /*47d0*/  IMAD R26, R5.reuse, R21, RZ ;  /* 0x00000015051a7224 */ /* 0x040fe400078e02ff */
[----:B------:R-:W-:Y:S01]  /*47e0*/  IMAD.HI.U32 R25, P3, R5, R3, R12 ;  /* 0x0000000305197227 */ /* 0x000fe2000786000c */
[----:B------:R-:W-:Y:S02]  /*47f0*/  IADD3.X R20, P4, PT, R27, R20, RZ, P4, !PT ;  /* 0x000000141b147210 */ /* 0x000fe4000279e4ff */
[----:B------:R-:W-:Y:S01]  /*4800*/  IADD3.X R19, P1, PT, R26, R19, RZ, P2, !PT ;  /* 0x000000131a137210 */ /* 0x000fe2000173e4ff */
[C---:B------:R-:W-:Y:S02]  /*4810*/  IMAD R27, R5.reuse, R23, RZ ;  /* 0x00000017051b7224 */ /* 0x040fe400078e02ff */
[----:B------:R-:W-:Y:S02]  /*4820*/  IMAD R13, R4, R16, RZ ;  /* 0x00000010040d7224 */ /* 0x000fe400078e02ff */
[----:B------:R-:W-:Y:S01]  /*4830*/  IMAD.HI.U32 R31, R5, R2, RZ ;  /* 0x00000002051f7227 */ /* 0x000fe200078e00ff */
[----:B------:R-:W-:-:S02]  /*4840*/  IADD3.X R12, P1, PT, R27, R22, RZ, P1, !PT ;  /* 0x000000161b0c7210 */ /* 0x000fc40000f3e4ff */
[----:B------:R-:W-:Y:S01]  /*4850*/  IADD3.X R13, P0, PT, R13, RZ, RZ, P0, !PT ;  /* 0x000000ff0d0d7210 */ /* 0x000fe2000071e4ff */
[----:B------:R-:W-:Y:S01]  /*4860*/  IMAD R28, R6, R3, RZ ;  /* 0x00000003061c7224 */ /* 0x000fe200078e02ff */
[----:B------:R-:W-:Y:S01]  /*4870*/  IADD3.X R27, P3, PT, R31, R18, RZ, P3, !PT ;  /* 0x000000121f1b7210 */ /* 0x000fe20001f7e4ff */
[----:B------:R-:W-:Y:S02]  /*4880*/  IMAD R29, R5, R24, RZ ;  /* 0x00000018051d7224 */ /* 0x000fe400078e02ff */
[----:B------:R-:W-:Y:S01]  /*4890*/  IMAD.HI.U32 R26, R4, R15, RZ ;  /* 0x0000000f041a7227 */ /* 0x000fe200078e00ff */
[----:B------:R-:W-:Y:S02]  /*48a0*/  IADD3 R18, P2, PT, R28, R25, RZ ;  /* 0x000000191c127210 */ /* 0x000fe40007f5e0ff */
[----:B------:R-:W-:Y:S01]  /*48b0*/  IADD3.X R20, P1, PT, R29, R20, RZ, P1, !PT ;  /* 0x000000141d147210 */ /* 0x000fe20000f3e4ff */
[----:B------:R-:W-:Y:S01]  /*48c0*/  IMAD R30, R6, R2, RZ ;  /* 0x00000002061e7224 */ /* 0x000fe200078e02ff */
[----:B------:R-:W-:Y:S01]  /*48d0*/  IADD3.X R26, P4, PT, R26, R13, RZ, P4, !PT ;  /* 0x0000000d1a1a7210 */ /* 0x000fe2000279e4ff */
[----:B------:R-:W-:Y:S01]  /*48e0*/  IMAD.HI.U32 R22, R5, R14, RZ ;  /* 0x0000000e05167227 */ /* 0x000fe200078e00ff */
[----:B------:R-:W-:-:S02]  /*48f0*/  SEL R25, RZ, 0x1, !P0 ;  /* 0x00000001ff197807 */ /* 0x000fc40004000000 */
[----:B------:R-:W-:Y:S01]  /*4900*/  IADD3.X R13, P2, PT, R30, R27, RZ, P2, !PT ;  /* 0x0000001b1e0d7210 */ /* 0x000fe2000175e4ff */
[C---:B------:R-:W-:Y:S01]  /*4910*/  IMAD R29, R5.reuse, R15, RZ ;  /* 0x0000000f051d7224 */ /* 0x040fe200078e02ff */
[----:B------:R-:W-:Y:S01]  /*4920*/  IADD3.X R22, P3, PT, R22, R19, RZ, P3, !PT ;  /* 0x0000001316167210 */ /* 0x000fe20001f7e4ff */
[----:B------:R-:W-:-:S03]  /*4930*/  IMAD.HI.U32 R27, R5, R21, RZ ;  /* 0x00000015051b7227 */ /* 0x000fc600078e00ff */
[----:B------:R-:W-:Y:S01]  /*4940*/  IADD3.X R19, P1, PT, R29, R26, RZ, P1, !PT ;  /* 0x0000001a1d137210 */ /* 0x000fe20000f3e4ff */
[----:B------:R-:W-:Y:S01]  /*4950*/  IMAD.HI.U32 R28, R4, R16, RZ ;  /* 0x00000010041c7227 */ /* 0x000fe200078e00ff */
[----:B------:R-:W-:-:S03]  /*4960*/  IADD3.X R12, P3, PT, R27, R12, RZ, P3, !PT ;  /* 0x0000000c1b0c7210 */ /* 0x000fc60001f7e4ff */
[----:B------:R-:W-:Y:S02]  /*4970*/  IMAD R29, R6, R14, RZ ;  /* 0x0000000e061d7224 */ /* 0x000fe400078e02ff */
        /* <DEDUP_REMOVED lines=11> */
[-C--:B------:R-:W-:Y:S02]  /*4a30*/  IMAD R34, R7, R3.reuse, RZ ;  /* 0x0000000307227224 */ /* 0x080fe400078e02ff */
[----:B------:R-:W-:Y:S01]  /*4a40*/  IMAD.HI.U32 R27, P1, R6, R3, R12 ;  /* 0x00000003061b7227 */ /* 0x000fe2000782000c */
[----:B------:R-:W-:-:S03]  /*4a50*/  IADD3.X R13, P3, PT, R28, R19, RZ, P3, !PT ;  /* 0x000000131c0d7210 */ /* 0x000fc60001f7e4ff */
[C---:B------:R-:W-:Y:S01]  /*4a60*/  IMAD R19, R6.reuse, R23, RZ ;  /* 0x0000001706137224 */ /* 0x040fe200078e02ff */
        /* <DEDUP_REMOVED lines=8> */
[----:B------:R-:W-:Y:S01]  /*4af0*/  IMAD R13, R7, R2, RZ ;  /* 0x00000002070d7224 */ /* 0x000fe200078e02ff */
[----:B------:R-:W-:Y:S01]  /*4b00*/  SEL R26, RZ, 0x1, !P2 ;  /* 0x00000001ff1a7807 */ /* 0x000fe20005000000 */
[----:B------:R-:W-:-:S03]  /*4b10*/  IMAD.HI.U32 R25, R6, R14, RZ ;  /* 0x0000000e06197227 */ /* 0x000fc600078e00ff */
[----:B------:R-:W-:Y:S01]  /*4b20*/  IADD3.X R13, P0, PT, R13, R28, RZ, P0, !PT ;  /* 0x0000001c0d0d7210 */ /* 0x000fe2000071e4ff */
[C---:B------:R-:W-:Y:S01]  /*4b30*/  IMAD R30, R6.reuse, R15, RZ ;  /* 0x0000000f061e7224 */ /* 0x040fe200078e02ff */
[----:B------:R-:W-:Y:S01]  /*4b40*/  IADD3.X R25, P1, PT, R25, R20, RZ, P1, !PT ;  /* 0x0000001419197210 */ /* 0x000fe20000f3e4ff */
[----:B------:R-:W-:-:S03]  /*4b50*/  IMAD.HI.U32 R31, R6, R21, RZ ;  /* 0x00000015061f7227 */ /* 0x000fc600078e00ff */
[----:B------:R-:W-:Y:S01]  /*4b60*/  IADD3.X R20, P2, PT, R30, R27, RZ, P4, !PT ;  /* 0x0000001b1e147210 */ /* 0x000fe2000275e4ff */
        /* <DEDUP_REMOVED lines=11> */
[----:B------:R-:W-:Y:S01]  /*4c20*/  IMAD R30, R8, R3, RZ ;  /* 0x00000003081e7224 */ /* 0x000fe200078e02ff */
[----:B------:R-:W-:Y:S01]  /*4c30*/  MOV R12, RZ ;  /* 0x000000ff000c7202 */ /* 0x000fe20000000f00 */
[----:B------:R-:W-:Y:S01]  /*4c40*/  IMAD R33, R7, R24, RZ ;  /* 0x0000001807217224 */ /* 0x000fe200078e02ff */
[----:B------:R-:W-:Y:S01]  /*4c50*/  IADD3.X R28, P3, PT, R31, R20, RZ, P1, !PT ;  /* 0x000000141f1c7210 */ /* 0x000fe20000f7e4ff */
[----:B------:R-:W-:-:S04]  /*4c60*/  IMAD.HI.U32 R31, R6, R15, RZ ;  /* 0x0000000f061f7227 */ /* 0x000fc800078e00ff */
[----:B------:R-:W-:Y:S01]  /*4c70*/  IMAD.HI.U32 R29, P5, R7, R3, R12 ;  /* 0x00000003071d7227 */ /* 0x000fe200078a000c */
[----:B------:R-:W-:-:S03]  /*4c80*/  IADD3.X R26, P3, PT, R31, R26, RZ, P3, !PT ;  /* 0x0000001a1f1a7210 */ /* 0x000fc60001f7e4ff */
[C---:B------:R-:W-:Y:S02]  /*4c90*/  IMAD R12, R7.reuse, R23, RZ ;  /* 0x00000017070c7224 */ /* 0x040fe400078e02ff */
[----:B------:R-:W-:-:S03]  /*4ca0*/  IMAD.HI.U32 R20, R7, R2, RZ ;  /* 0x0000000207147227 */ /* 0x000fc600078e00ff */
[----:B------:R-:W-:Y:S01]  /*4cb0*/  IADD3.X R12, P4, PT, R12, R27, RZ, P0, !PT ;  /* 0x0000001b0c0c7210 */ /* 0x000fe2000079e4ff */
[C---:B------:R-:W-:Y:S01]  /*4cc0*/  IMAD.HI.U32 R27, R7.reuse, R14, RZ ;  /* 0x0000000e071b7227 */ /* 0x040fe200078e00ff */
[----:B------:R-:W-:Y:S02]  /*4cd0*/  IADD3.X R13, P1, PT, R20, R25, RZ, P5, !PT ;  /* 0x00000019140d7210 */ /* 0x000fe40002f3e4ff */
[----:B------:R-:W-:Y:S01]  /*4ce0*/  IADD3 R20, P0, PT, R30, R29, RZ ;  /* 0x0000001d1e147210 */ /* 0x000fe20007f1e0ff */
[----:B------:R-:W-:Y:S01]  /*4cf0*/  IMAD R31, R7, R15, RZ ;  /* 0x0000000f071f7224 */ /* 0x000fe200078e02ff */
        /* <DEDUP_REMOVED lines=53> */
[----:B------:R-:W-:Y:S01]  /*5050*/  MOV R12, RZ ;  /* 0x000000ff000c7202 */ /* 0x000fe20000000f00 */
[----:B------:R-:W-:Y:S01]  /*5060*/  IMAD.HI.U32 R34, R9, R2, RZ ;  /* 0x0000000209227227 */ /* 0x000fe200078e00ff */
[----:B------:R-:W-:-:S03]  /*5070*/  IADD3.X R27, P2, PT, R30, R27, RZ, P2, !PT ;  /* 0x0000001b1e1b7210 */ /* 0x000fc6000175e4ff */
[----:B------:R-:W-:Y:S01]  /*5080*/  IMAD.HI.U32 R13, P3, R9, R3, R12 ;  /* 0x00000003090d7227 */ /* 0x000fe2000786000c */
[----:B------:R-:W-:-:S03]  /*5090*/  IADD3.X R12, P4, PT, R32, R29, RZ, P0, !PT ;  /* 0x0000001d200c7210 */ /* 0x000fc6000079e4ff */
[----:B------:R-:W-:Y:S01]  /*50a0*/  IMAD R32, R10, R3, RZ ;  /* 0x000000030a207224 */ /* 0x000fe200078e02ff */
[----:B------:R-:W-:Y:S01]  /*50b0*/  IADD3.X R29, P3, PT, R34, R25, RZ, P3, !PT ;  /* 0x00000019221d7210 */ /* 0x000fe20001f7e4ff */
[C---:B------:R-:W-:Y:S02]  /*50c0*/  IMAD R30, R9.reuse, R24, RZ ;  /* 0x00000018091e7224 */ /* 0x040fe400078e02ff */
[----:B------:R-:W-:Y:S01]  /*50d0*/  IMAD.HI.U32 R31, R8, R15, RZ ;  /* 0x0000000f081f7227 */ /* 0x000fe200078e00ff */
[----:B------:R-:W-:Y:S02]  /*50e0*/  IADD3 R25, P0, PT, R32, R13, RZ ;  /* 0x0000000d20197210 */ /* 0x000fe40007f1e0ff */
        /* <DEDUP_REMOVED lines=31> */
[----:B------:R-:W-:Y:S01]  /*52e0*/  IMAD R33, R11, R3, RZ ;  /* 0x000000030b217224 */ /* 0x000fe200078e02ff */
[----:B------:R-:W-:Y:S01]  /*52f0*/  IADD3.X R29, P2, PT, R28, R29, RZ, P2, !PT ;  /* 0x0000001d1c1d7210 */ /* 0x000fe2000175e4ff */
[C---:B------:R-:W-:Y:S01]  /*5300*/  IMAD.HI.U32 R31, R10.reuse, R14, RZ ;  /* 0x0000000e0a1f7227 */ /* 0x040fe200078e00ff */
[----:B------:R-:W-:Y:S02]  /*5310*/  SEL R28, RZ, 0x1, !P1 ;  /* 0x00000001ff1c7807 */ /* 0x000fe40004800000 */
[----:B------:R-:W-:Y:S01]  /*5320*/  IADD3 R26, P0, PT, R33, R32, RZ ;  /* 0x00000020211a7210 */ /* 0x000fe20007f1e0ff */
[----:B------:R-:W-:Y:S01]  /*5330*/  IMAD R32, R10, R24, RZ ;  /* 0x000000180a207224 */ /* 0x000fe200078e02ff */
[----:B------:R-:W-:Y:S01]  /*5340*/  IADD3.X R30, P3, PT, R31, R30, RZ, P3, !PT ;  /* 0x0000001e1f1e7210 */ /* 0x000fe20001f7e4ff */
[----:B------:R-:W-:Y:S01]  /*5350*/  IMAD.HI.U32 R31, R9, R16, RZ ;  /* 0x00000010091f7227 */ /* 0x000fe200078e00ff */
[----:B------:R-:W-:Y:S02]  /*5360*/  IADD3.X R13, P1, PT, R34, R13, RZ, P0, !PT ;  /* 0x0000000d220d7210 */ /* 0x000fe4000073e4ff */
[----:B------:R-:W-:Y:S01]  /*5370*/  IADD3.X R27, P4, PT, R32, R27, RZ, P4, !PT ;  /* 0x0000001b201b7210 */ /* 0x000fe2000279e4ff */
[----:B------:R-:W-:-:S02]  /*5380*/  IMAD.X R28, R31, 0x1, R28, P2 ;  /* 0x000000011f1c7824 */ /* 0x000fc400010e061c */
[----:B------:R-:W-:-:S04]  /*5390*/  IMAD.HI.U32 R31, R10, R21, RZ ;  /* 0x000000150a1f7227 */ /* 0x000fc800078e00ff */
[C---:B------:R-:W-:Y:S01]  /*53a0*/  IMAD R32, R10.reuse, R15, RZ ;  /* 0x0000000f0a207224 */ /* 0x040fe200078e02ff */
[----:B------:R-:W-:Y:S01]  /*53b0*/  IADD3.X R31, P3, PT, R31, R12, RZ, P3, !PT ;  /* 0x0000000c1f1f7210 */ /* 0x000fe20001f7e4ff */
[----:B------:R-:W-:Y:S01]  /*53c0*/  IMAD R33, R10, R16, RZ ;  /* 0x000000100a217224 */ /* 0x000fe200078e02ff */
[----:B------:R-:W-:Y:S01]  /*53d0*/  MOV R12, RZ ;  /* 0x000000ff000c7202 */ /* 0x000fe20000000f00 */
[----:B------:R-:W-:Y:S01]  /*53e0*/  IMAD R35, R11, R14, RZ ;  /* 0x0000000e0b237224 */ /* 0x000fe200078e02ff */
[----:B------:R-:W-:Y:S01]  /*53f0*/  IADD3.X R29, P0, PT, R32, R29, RZ, P4, !PT ;  /* 0x0000001d201d7210 */ /* 0x000fe2000271e4ff */
[----:B------:R-:W-:-:S03]  /*5400*/  IMAD.HI.U32 R32, R10, R23, RZ ;  /* 0x000000170a207227 */ /* 0x000fc600078e00ff */
[----:B------:R-:W-:Y:S01]  /*5410*/  IADD3.X R28, P0, PT, R33, R28, RZ, P0, !PT ;  /* 0x0000001c211c7210 */ /* 0x000fe2000071e4ff */
[----:B------:R-:W-:Y:S01]  /*5420*/  IMAD R34, R11, R21, RZ ;  /* 0x000000150b227224 */ /* 0x000fe200078e02ff */
[----:B------:R-:W-:Y:S01]  /*5430*/  IADD3.X R30, P1, PT, R35, R30, RZ, P1, !PT ;  /* 0x0000001e231e7210 */ /* 0x000fe20000f3e4ff */
[C---:B------:R-:W-:Y:S01]  /*5440*/  IMAD.HI.U32 R12, P4, R11.reuse, R3, R12 ;  /* 0x000000030b0c7227 */ /* 0x040fe2000788000c */
[----:B------:R-:W-:Y:S02]  /*5450*/  IADD3.X R13, P3, PT, R32, R27, RZ, P3, !PT ;  /* 0x0000001b200d7210 */ /* 0x000fe40001f7e4ff */
[----:B------:R-:W-:Y:S01]  /*5460*/  IADD3.X R31, P2, PT, R34, R31, RZ, P1, !PT ;  /* 0x0000001f221f7210 */ /* 0x000fe20000f5e4ff */
[----:B------:R-:W-:-:S04]  /*5470*/  IMAD.HI.U32 R33, R11, R2, RZ ;  /* 0x000000020b217227 */ /* 0x000fc800078e00ff */
[----:B------:R-:W-:Y:S01]  /*5480*/  IMAD.HI.U32 R32, R10, R24, RZ ;  /* 0x000000180a207227 */ /* 0x000fe200078e00ff */
[----:B------:R-:W-:-:S03]  /*5490*/  IADD3.X R2, P1, PT, R33, R30, RZ, P4, !PT ;  /* 0x0000001e21027210 */ /* 0x000fc6000273e4ff */
[----:B------:R-:W-:Y:S01]  /*54a0*/  IMAD R3, R4, R3, RZ ;  /* 0x0000000304037224 */ /* 0x000fe200078e02ff */
[----:B------:R-:W-:Y:S01]  /*54b0*/  IADD3.X R29, P4, PT, R32, R29, RZ, P3, !PT ;  /* 0x0000001d201d7210 */ /* 0x000fe20001f9e4ff */
[----:B------:R-:W-:Y:S02]  /*54c0*/  IMAD R30, R11, R23, RZ ;  /* 0x000000170b1e7224 */ /* 0x000fe400078e02ff */
[----:B------:R-:W-:Y:S01]  /*54d0*/  IMAD.HI.U32 R27, R10, R15, RZ ;  /* 0x0000000f0a1b7227 */ /* 0x000fe200078e00ff */
[----:B------:R-:W-:Y:S02]  /*54e0*/  IADD3 R3, P3, PT, R3, R12, RZ ;  /* 0x0000000c03037210 */ /* 0x000fe40007f7e0ff */
[----:B------:R-:W-:Y:S01]  /*54f0*/  IADD3.X R13, P2, PT, R30, R13, RZ, P2, !PT ;  /* 0x0000000d1e0d7210 */ /* 0x000fe2000175e4ff */
[----:B------:R-:W-:Y:S01]  /*5500*/  IMAD.HI.U32 R32, R11, R14, RZ ;  /* 0x0000000e0b207227 */ /* 0x000fe200078e00ff */
[----:B------:R-:W-:Y:S02]  /*5510*/  IADD3.X R28, P4, PT, R27, R28, RZ, P4, !PT ;  /* 0x0000001c1b1c7210 */ /* 0x000fe4000279e4ff */
[----:B------:R-:W-:Y:S01]  /*5520*/  SEL R12, RZ, 0x1, !P0 ;  /* 0x00000001ff0c7807 */ /* 0x000fe20004000000 */
[C---:B------:R-:W-:Y:S01]  /*5530*/  IMAD R14, R11.reuse, R24, RZ ;  /* 0x000000180b0e7224 */ /* 0x040fe200078e02ff */
[----:B------:R-:W-:Y:S01]  /*5540*/  IADD3.X R31, P1, PT, R32, R31, RZ, P1, !PT ;  /* 0x0000001f201f7210 */ /* 0x000fe20000f3e4ff */
[----:B------:R-:W-:Y:S01]  /*5550*/  IMAD.HI.U32 R30, R11, R21, RZ ;  /* 0x000000150b1e7227 */ /* 0x000fe200078e00ff */
[----:B------:R-:W-:-:S02]  /*5560*/  IADD3.X R2, P5, PT, R17, R2, RZ, P3, !PT ;  /* 0x0000000211027210 */ /* 0x000fc40001fbe4ff */
[----:B------:R-:W-:Y:S01]  /*5570*/  IADD3.X R29, P2, PT, R14, R29, RZ, P2, !PT ;  /* 0x0000001d0e1d7210 */ /* 0x000fe2000175e4ff */
[----:B------:R-:W-:Y:S01]  /*5580*/  IMAD.HI.U32 R21, R10, R16, RZ ;  /* 0x000000100a157227 */ /* 0x000fe200078e00ff */
[----:B------:R-:W-:Y:S02]  /*5590*/  IADD3.X R30, P3, PT, R30, R13, RZ, P1, !PT ;  /* 0x0000000d1e1e7210 */ /* 0x000fe40000f7e4ff */
[----:B------:R-:W-:Y:S01]  /*55a0*/  IADD3.X R14, P5, PT, R18, R31, RZ, P5, !PT ;  /* 0x0000001f120e7210 */ /* 0x000fe20002fbe4ff */
[C---:B------:R-:W-:Y:S02]  /*55b0*/  IMAD R17, R11.reuse, R15, RZ ;  /* 0x0000000f0b117224 */ /* 0x040fe400078e02ff */
[----:B------:R-:W-:-:S03]  /*55c0*/  IMAD.HI.U32 R32, R11, R23, RZ ;  /* 0x000000170b207227 */ /* 0x000fc600078e00ff */
[----:B------:R-:W-:Y:S01]  /*55d0*/  IADD3.X R28, P0, PT, R17, R28, RZ, P2, !PT ;  /* 0x0000001c111c7210 */ /* 0x000fe2000171e4ff */
[----:B------:R-:W-:Y:S01]  /*55e0*/  IMAD.X R12, R21, 0x1, R12, P4 ;  /* 0x00000001150c7824 */ /* 0x000fe200020e060c */
[----:B------:R-:W-:Y:S01]  /*55f0*/  IADD3.X R29, P3, PT, R32, R29, RZ, P3, !PT ;  /* 0x0000001d201d7210 */ /* 0x000fe20001f7e4ff */
[C---:B------:R-:W-:Y:S01]  /*5600*/  IMAD R21, R4.reuse, R3, RZ ;  /* 0x0000000304157224 */ /* 0x040fe200078e02ff */
[----:B------:R-:W-:Y:S01]  /*5610*/  IADD3.X R19, P4, PT, R19, R30, RZ, P5, !PT ;  /* 0x0000001e13137210 */ /* 0x000fe20002f9e4ff */
[C---:B------:R-:W-:Y:S02]  /*5620*/  IMAD R13, R11.reuse, R16, RZ ;  /* 0x000000100b0d7224 */ /* 0x040fe400078e02ff */
[----:B------:R-:W-:Y:S01]  /*5630*/  IMAD.HI.U32 R17, R11, R24, RZ ;  /* 0x000000180b117227 */ /* 0x000fe200078e00ff */
[----:B------:R-:W-:Y:S02]  /*5640*/  IADD3 RZ, P1, PT, R21, RZ, RZ ;  /* 0x000000ff15ff7210 */ /* 0x000fe40007f3e0ff */
[----:B------:R-:W-:Y:S01]  /*5650*/  IADD3.X R12, P0, PT, R13, R12, RZ, P0, !PT ;  /* 0x0000000c0d0c7210 */ /* 0x000fe2000071e4ff */
[----:B------:R-:W-:Y:S01]  /*5660*/  IMAD R18, R4, R2, RZ ;  /* 0x0000000204127224 */ /* 0x000fe200078e02ff */
[----:B------:R-:W-:Y:S01]  /*5670*/  IADD3.X R20, P4, PT, R20, R29, RZ, P4, !PT ;  /* 0x0000001d14147210 */ /* 0x000fe2000279e4ff */
[----:B------:R-:W-:Y:S01]  /*5680*/  IMAD.HI.U32 R21, R11, R15, RZ ;  /* 0x0000000f0b157227 */ /* 0x000fe200078e00ff */
[----:B------:R-:W-:-:S02]  /*5690*/  IADD3.X R15, P2, PT, R17, R28, RZ, P3, !PT ;  /* 0x0000001c110f7210 */ /* 0x000fc40001f5e4ff */
[----:B------:R-:W-:Y:S01]  /*56a0*/  IADD3.X R13, P1, PT, R18, RZ, RZ, P1, !PT ;  /* 0x000000ff120d7210 */ /* 0x000fe20000f3e4ff */
[----:B------:R-:W-:Y:S01]  /*56b0*/  IMAD R23, R4, R14, RZ ;  /* 0x0000000e04177224 */ /* 0x000fe200078e02ff */
[----:B------:R-:W-:Y:S01]  /*56c0*/  IADD3.X R18, P2, PT, R21, R12, RZ, P2, !PT ;  /* 0x0000000c15127210 */ /* 0x000fe2000175e4ff */
[----:B------:R-:W-:Y:S01]  /*56d0*/  IMAD.HI.U32 R21, R11, R16, RZ ;  /* 0x000000100b157227 */ /* 0x000fe200078e00ff */
[----:B------:R-:W-:Y:S02]  /*56e0*/  MOV R12, RZ ;  /* 0x000000ff000c7202 */ /* 0x000fe40000000f00 */
[----:B------:R-:W-:Y:S01]  /*56f0*/  IADD3.X R22, P4, PT, R22, R15, RZ, P4, !PT ;  /* 0x0000000f16167210 */ /* 0x000fe2000279e4ff */
[----:B------:R-:W-:-:S04]  /*5700*/  IMAD.HI.U32 R24, R4, R2, RZ ;  /* 0x0000000204187227 */ /* 0x000fc800078e00ff */
[C---:B------:R-:W-:Y:S01]  /*5710*/  IMAD.HI.U32 R17, P3, R4.reuse, R3, R12 ;  /* 0x0000000304117227 */ /* 0x040fe2000786000c */
[----:B------:R-:W-:Y:S02]  /*5720*/  SEL R12, RZ, 0x1, !P0 ;  /* 0x00000001ff0c7807 */ /* 0x000fe40004000000 */
[----:B------:R-:W-:Y:S01]  /*5730*/  IADD3.X R13, P1, PT, R23, RZ, RZ, P1, !PT ;  /* 0x000000ff170d7210 */ /* 0x000fe20000f3e4ff */
[----:B------:R-:W-:Y:S02]  /*5740*/  IMAD R16, R4, R19, RZ ;  /* 0x0000001304107224 */ /* 0x000fe400078e02ff */
[----:B------:R-:W-:Y:S01]  /*5750*/  IMAD.X R15, R21, 0x1, R12, P2 ;  /* 0x00000001150f7824 */ /* 0x000fe200010e060c */
[----:B------:R-:W-:Y:S01]  /*5760*/  IADD3.X R13, P3, PT, R24, R13, RZ, P3, !PT ;  /* 0x0000000d180d7210 */ /* 0x000fe20001f7e4ff */
[----:B------:R-:W-:Y:S01]  /*5770*/  IMAD.HI.U32 R23, R4, R14, RZ ;  /* 0x0000000e04177227 */ /* 0x000fe200078e00ff */
[----:B------:R-:W-:Y:S02]  /*5780*/  IADD3.X R12, P1, PT, R16, RZ, RZ, P1, !PT ;  /* 0x000000ff100c7210 */ /* 0x000fe40000f3e4ff */
[----:B------:R-:W-:Y:S01]  /*5790*/  IADD3.X R16, P4, PT, R25, R18, RZ, P4, !PT ;  /* 0x0000001219107210 */ /* 0x000fe2000279e4ff */
[----:B------:R-:W-:Y:S01]  /*57a0*/  IMAD R21, R4, R20, RZ ;  /* 0x0000001404157224 */ /* 0x000fe200078e02ff */
[----:B------:R-:W-:Y:S01]  /*57b0*/  IADD3.X R18, P3, PT, R23, R12, RZ, P3, !PT ;  /* 0x0000000c17127210 */ /* 0x000fe20001f7e4ff */
[----:B------:R-:W-:Y:S01]  /*57c0*/  IMAD R24, R5, R3, RZ ;  /* 0x0000000305187224 */ /* 0x000fe200078e02ff */
[----:B------:R-:W-:Y:S01]  /*57d0*/  IADD3.X R15, PT, PT, R26, R15, RZ, P4, !PT ;  /* 0x0000000f1a0f7210 */ /* 0x000fe200027fe4ff */
[----:B------:R-:W-:Y:S01]  /*57e0*/  IMAD.HI.U32 R25, R4, R19, RZ ;  /* 0x0000001304197227 */ /* 0x000fe200078e00ff */
[----:B------:R-:W-:-:S02]  /*57f0*/  IADD3.X R12, P1, PT, R21, RZ, RZ, P1, !PT ;  /* 0x000000ff150c7210 */ /* 0x000fc40000f3e4ff */
[----:B------:R-:W-:Y:S01]  /*5800*/  IADD3 R17, P0, PT, R24, R17, RZ ;  /* 0x0000001118117210 */ /* 0x000fe20007f1e0ff */
[C---:B------:R-:W-:Y:S01]  /*5810*/  IMAD R23, R4.reuse, R22, RZ ;  /* 0x0000001604177224 */ /* 0x040fe200078e02ff */
[----:B------:R-:W-:Y:S01]  /*5820*/  IADD3.X R21, P3, PT, R25, R12, RZ, P3, !PT ;  /* 0x0000000c19157210 */ /* 0x000fe20001f7e4ff */
[----:B------:R-:W-:Y:S02]  /*5830*/  IMAD R24, R5, R2, RZ ;  /* 0x0000000205187224 */ /* 0x000fe400078e02ff */
[----:B------:R-:W-:Y:S01]  /*5840*/  IMAD.HI.U32 R25, R4, R20, RZ ;  /* 0x0000001404197227 */ /* 0x000fe200078e00ff */
[----:B------:R-:W-:Y:S02]  /*5850*/  IADD3.X R12, P1, PT, R23, RZ, RZ, P1, !PT ;  /* 0x000000ff170c7210 */ /* 0x000fe40000f3e4ff */
[----:B------:R-:W-:Y:S01]  /*5860*/  IADD3.X R13, P0, PT, R24, R13, RZ, P0, !PT ;  /* 0x0000000d180d7210 */ /* 0x000fe2000071e4ff */
[----:B------:R-:W-:Y:S01]  /*5870*/  IMAD R27, R5, R14, RZ ;  /* 0x0000000e051b7224 */ /* 0x000fe200078e02ff */
[----:B------:R-:W-:Y:S01]  /*5880*/  IADD3.X R24, P4, PT, R25, R12, RZ, P3, !PT ;  /* 0x0000000c19187210 */ /* 0x000fe20001f9e4ff */
[----:B------:R-:W-:-:S02]  /*5890*/  IMAD R23, R4, R16, RZ ;  /* 0x0000001004177224 */ /* 0x000fc400078e02ff */
[----:B------:R-:W-:Y:S01]  /*58a0*/  IMAD R28, R5, R19, RZ ;  /* 0x00000013051c7224 */ /* 0x000fe200078e02ff */
[----:B------:R-:W-:Y:S01]  /*58b0*/  IADD3.X R18, P2, PT, R27, R18, RZ, P0, !PT ;  /* 0x000000121b127210 */ /* 0x000fe2000075e4ff */
[----:B------:R-:W-:Y:S01]  /*58c0*/  IMAD.MOV.U32 R12, RZ, RZ, RZ ;  /* 0x000000ffff0c7224 */ /* 0x000fe200078e00ff */
[----:B------:R-:W-:Y:S01]  /*58d0*/  IADD3.X R23, P0, PT, R23, RZ, RZ, P1, !PT ;  /* 0x000000ff17177210 */ /* 0x000fe20000f1e4ff */
[----:B------:R-:W-:Y:S01]  /*58e0*/  IMAD.HI.U32 R26, R4, R22, RZ ;  /* 0x00000016041a7227 */ /* 0x000fe200078e00ff */
[----:B------:R-:W-:-:S03]  /*58f0*/  IADD3.X R21, P1, PT, R28, R21, RZ, P2, !PT ;  /* 0x000000151c157210 */ /* 0x000fc6000173e4ff */
        /* <DEDUP_REMOVED lines=8> */
[----:B------:R-:W-:Y:S01]  /*5980*/  IMAD R28, R5, R22, RZ ;  /* 0x00000016051c7224 */ /* 0x000fe200078e02ff */
[----:B------:R-:W-:Y:S01]  /*5990*/  IADD3 R18, P2, PT, R30, R25, RZ ;  /* 0x000000191e127210 */ /* 0x000fe20007f5e0ff */
[----:B------:R-:W-:Y:S01]  /*59a0*/  IMAD.HI.U32 R26, R4, R16, RZ ;  /* 0x00000010041a7227 */ /* 0x000fe200078e00ff */
[----:B------:R-:W-:Y:S02]  /*59b0*/  IADD3.X R13, P0, PT, R13, RZ, RZ, P0, !PT ;  /* 0x000000ff0d0d7210 */ /* 0x000fe4000071e4ff */
[----:B------:R-:W-:Y:S01]  /*59c0*/  IADD3.X R23, P1, PT, R28, R23, RZ, P1, !PT ;  /* 0x000000171c177210 */ /* 0x000fe20000f3e4ff */
[----:B------:R-:W-:Y:S01]  /*59d0*/  IMAD R30, R6, R2, RZ ;  /* 0x00000002061e7224 */ /* 0x000fe200078e02ff */
[----:B------:R-:W-:Y:S01]  /*59e0*/  IADD3.X R26, P4, PT, R26, R13, RZ, P4, !PT ;  /* 0x0000000d1a1a7210 */ /* 0x000fe2000279e4ff */
[----:B------:R-:W-:Y:S01]  /*59f0*/  IMAD.HI.U32 R24, R5, R14, RZ ;  /* 0x0000000e05187227 */ /* 0x000fe200078e00ff */
[----:B------:R-:W-:-:S02]  /*5a00*/  SEL R25, RZ, 0x1, !P0 ;  /* 0x00000001ff197807 */ /* 0x000fc40004000000 */
        /* <DEDUP_REMOVED lines=162> */
[----:B------:R-:W-:Y:S02]  /*6430*/  IADD3.X R29, P2, PT, R28, R29, RZ, P2, !PT ;  /* 0x0000001d1c1d7210 */ /* 0x000fe4000175e4ff */
[----:B------:R-:W-:Y:S01]  /*6440*/  SEL R28, RZ, 0x1, !P1 ;  /* 0x00000001ff1c7807 */ /* 0x000fe20004800000 */
[C---:B------:R-:W-:Y:S02]  /*6450*/  IMAD R32, R10.reuse, R22, RZ ;  /* 0x000000160a207224 */ /* 0x040fe400078e02ff */
[----:B------:R-:W-:Y:S01]  /*6460*/  IMAD R34, R11, R2, RZ ;  /* 0x000000020b227224 */ /* 0x000fe200078e02ff */
[----:B------:R-:W-:Y:S01]  /*6470*/  IADD3.X R28, PT, PT, R31, R28, RZ, P2, !PT ;  /* 0x0000001c1f1c7210 */ /* 0x000fe200017fe4ff */
[----:B------:R-:W-:Y:S01]  /*6480*/  IMAD.HI.U32 R31, R10, R19, RZ ;  /* 0x000000130a1f7227 */ /* 0x000fe200078e00ff */
[----:B------:R-:W-:-:S02]  /*6490*/  IADD3.X R27, P4, PT, R32, R27, RZ, P4, !PT ;  /* 0x0000001b201b7210 */ /* 0x000fc4000279e4ff */
[----:B------:R-:W-:Y:S01]  /*64a0*/  IADD3.X R13, P1, PT, R34, R13, RZ, P0, !PT ;  /* 0x0000000d220d7210 */ /* 0x000fe2000073e4ff */
        /* <DEDUP_REMOVED lines=38> */
[----:B------:R-:W-:Y:S01]  /*6710*/  IMAD R19, R4, R3, RZ ;  /* 0x0000000304137224 */ /* 0x000fe200078e02ff */
[----:B------:R-:W-:Y:S01]  /*6720*/  IADD3.X R21, P4, PT, R21, R14, RZ, P5, !PT ;  /* 0x0000000e15157210 */ /* 0x000fe20002f9e4ff */
[C---:B------:R-:W-:Y:S02]  /*6730*/  IMAD R13, R11.reuse, R15, RZ ;  /* 0x0000000f0b0d7224 */ /* 0x040fe400078e02ff */
[----:B------:R-:W-:Y:S01]  /*6740*/  IMAD.HI.U32 R17, R11, R22, RZ ;  /* 0x000000160b117227 */ /* 0x000fe200078e00ff */
[----:B------:R-:W-:Y:S02]  /*6750*/  IADD3 RZ, P1, PT, R19, RZ, RZ ;  /* 0x000000ff13ff7210 */ /* 0x000fe40007f3e0ff */
[----:B------:R-:W-:Y:S01]  /*6760*/  IADD3.X R12, P0, PT, R13, R12, RZ, P0, !PT ;  /* 0x0000000c0d0c7210 */ /* 0x000fe2000071e4ff */
[----:B------:R-:W-:Y:S01]  /*6770*/  IMAD.HI.U32 R19, R11, R16, RZ ;  /* 0x000000100b137227 */ /* 0x000fe200078e00ff */
[----:B------:R-:W-:-:S02]  /*6780*/  IADD3.X R17, P2, PT, R17, R28, RZ, P3, !PT ;  /* 0x0000001c11117210 */ /* 0x000fc40001f5e4ff */
[----:B------:R-:W-:Y:S01]  /*6790*/  IADD3.X R23, P4, PT, R23, R20, RZ, P4, !PT ;  /* 0x0000001417177210 */ /* 0x000fe2000279e4ff */
[C---:B------:R-:W-:Y:S01]  /*67a0*/  IMAD R22, R4.reuse, R2, RZ ;  /* 0x0000000204167224 */ /* 0x040fe200078e02ff */
[----:B------:R-:W-:Y:S01]  /*67b0*/  IADD3.X R16, P2, PT, R19, R12, RZ, P2, !PT ;  /* 0x0000000c13107210 */ /* 0x000fe2000175e4ff */
[----:B------:R-:W-:Y:S01]  /*67c0*/  IMAD R19, R4, R18, RZ ;  /* 0x0000001204137224 */ /* 0x000fe200078e02ff */
[----:B------:R-:W-:Y:S01]  /*67d0*/  MOV R12, RZ ;  /* 0x000000ff000c7202 */ /* 0x000fe20000000f00 */
[----:B------:R-:W-:Y:S01]  /*67e0*/  IMAD.HI.U32 R15, R11, R15, RZ ;  /* 0x0000000f0b0f7227 */ /* 0x000fe200078e00ff */
[----:B------:R-:W-:Y:S02]  /*67f0*/  IADD3.X R13, P1, PT, R22, RZ, RZ, P1, !PT ;  /* 0x000000ff160d7210 */ /* 0x000fe40000f3e4ff */
[----:B------:R-:W-:Y:S01]  /*6800*/  IADD3.X R24, P4, PT, R24, R17, RZ, P4, !PT ;  /* 0x0000001118187210 */ /* 0x000fe2000279e4ff */
[----:B------:R-:W-:-:S03]  /*6810*/  IMAD.HI.U32 R20, R4, R2, RZ ;  /* 0x0000000204147227 */ /* 0x000fc600078e00ff */
[----:B------:R-:W-:Y:S01]  /*6820*/  IADD3.X R16, P4, PT, R25, R16, RZ, P4, !PT ;  /* 0x0000001019107210 */ /* 0x000fe2000279e4ff */
[C---:B------:R-:W-:Y:S01]  /*6830*/  IMAD.HI.U32 R14, P3, R4.reuse, R3, R12 ;  /* 0x00000003040e7227 */ /* 0x040fe2000786000c */
[----:B------:R-:W-:Y:S02]  /*6840*/  IADD3.X R13, P1, PT, R19, RZ, RZ, P1, !PT ;  /* 0x000000ff130d7210 */ /* 0x000fe40000f3e4ff */
[----:B------:R-:W-:Y:S01]  /*6850*/  SEL R12, RZ, 0x1, !P0 ;  /* 0x00000001ff0c7807 */ /* 0x000fe20004000000 */
        /* <DEDUP_REMOVED lines=16> */
[----:B------:R-:W-:Y:S01]  /*6960*/  IMAD.HI.U32 R25, R4, R23, RZ ;  /* 0x0000001704197227 */ /* 0x000fe200078e00ff */
[----:B------:R-:W-:Y:S02]  /*6970*/  IADD3.X R12, P1, PT, R20, RZ, RZ, P1, !PT ;  /* 0x000000ff140c7210 */ /* 0x000fe40000f3e4ff */
[----:B------:R-:W-:Y:S01]  /*6980*/  IADD3.X R15, P2, PT, R22, R15, RZ, P0, !PT ;  /* 0x0000000f160f7210 */ /* 0x000fe2000075e4ff */
[----:B------:R-:W-:Y:S02]  /*6990*/  IMAD R20, R4, R16, RZ ;  /* 0x0000001004147224 */ /* 0x000fe400078e02ff */
[----:B------:R-:W-:Y:S01]  /*69a0*/  IMAD.X R17, R26, 0x1, R17, P4 ;  /* 0x000000011a117824 */ /* 0x000fe200020e0611 */
[----:B------:R-:W-:Y:S01]  /*69b0*/  IADD3.X R22, P4, PT, R25, R12, RZ, P3, !PT ;  /* 0x0000000c19167210 */ /* 0x000fe20001f9e4ff */
[----:B------:R-:W-:Y:S01]  /*69c0*/  IMAD.HI.U32 R27, R4, R24, RZ ;  /* 0x00000018041b7227 */ /* 0x000fe200078e00ff */
[----:B------:R-:W-:Y:S02]  /*69d0*/  IADD3.X R20, P0, PT, R20, RZ, RZ, P1, !PT ;  /* 0x000000ff14147210 */ /* 0x000fe40000f1e4ff */
[----:B------:R-:W-:Y:S01]  /*69e0*/  MOV R12, RZ ;  /* 0x000000ff000c7202 */ /* 0x000fe20000000f00 */
[----:B------:R-:W-:Y:S01]  /*69f0*/  IMAD R26, R5, R21, RZ ;  /* 0x00000015051a7224 */ /* 0x000fe200078e02ff */
[----:B------:R-:W-:Y:S01]  /*6a00*/  IADD3.X R20, P4, PT, R27, R20, RZ, P4, !PT ;  /* 0x000000141b147210 */ /* 0x000fe2000279e4ff */
[----:B------:R-:W-:-:S02]  /*6a10*/  IMAD R27, R5, R23, RZ ;  /* 0x00000017051b7224 */ /* 0x000fc400078e02ff */
[----:B------:R-:W-:Y:S01]  /*6a20*/  IMAD.HI.U32 R25, P3, R5, R3, R12 ;  /* 0x0000000305197227 */ /* 0x000fe2000786000c */
[----:B------:R-:W-:-:S03]  /*6a30*/  IADD3.X R19, P1, PT, R26, R19, RZ, P2, !PT ;  /* 0x000000131a137210 */ /* 0x000fc6000173e4ff */
[----:B------:R-:W-:Y:S01]  /*6a40*/  IMAD.HI.U32 R28, R5, R2, RZ ;  /* 0x00000002051c7227 */ /* 0x000fe200078e00ff */
[----:B------:R-:W-:-:S03]  /*6a50*/  IADD3.X R12, P1, PT, R27, R22, RZ, P1, !PT ;  /* 0x000000161b0c7210 */ /* 0x000fc60000f3e4ff */
        /* <DEDUP_REMOVED lines=19> */
[----:B------:R-:W-:Y:S01]  /*6b90*/  IMAD R29, R6, R18, RZ ;  /* 0x00000012061d7224 */ /* 0x000fe200078e02ff */
[----:B------:R-:W-:Y:S01]  /*6ba0*/  IADD3.X R25, PT, PT, R28, R25, RZ, P4, !PT ;  /* 0x000000191c197210 */ /* 0x000fe200027fe4ff */
        /* <DEDUP_REMOVED lines=139> */
[----:B------:R-:W-:-:S02]  /*7460*/  MOV R12, RZ ;  /* 0x000000ff000c7202 */ /* 0x000fc40000000f00 */
        /* <DEDUP_REMOVED lines=16> */
[----:B------:R-:W-:Y:S02]  /*7570*/  IMAD R32, R10, R24, RZ ;  /* 0x000000180a207224 */ /* 0x000fe400078e02ff */
[----:B------:R-:W-:Y:S01]  /*7580*/  IMAD.X R28, R31, 0x1, R28, P2 ;  /* 0x000000011f1c7824 */ /* 0x000fe200010e061c */
[----:B------:R-:W-:Y:S01]  /*7590*/  IADD3.X R13, P0, PT, R34, R13, RZ, P0, !PT ;  /* 0x0000000d220d7210 */ /* 0x000fe2000071e4ff */
[----:B------:R-:W-:Y:S01]  /*75a0*/  IMAD.HI.U32 R31, R10, R21, RZ ;  /* 0x000000150a1f7227 */ /* 0x000fe200078e00ff */
[----:B------:R-:W-:-:S03]  /*75b0*/  IADD3.X R27, P4, PT, R32, R27, RZ, P4, !PT ;  /* 0x0000001b201b7210 */ /* 0x000fc6000279e4ff */
[----:B------:R-:W-:Y:S01]  /*75c0*/  IMAD R32, R10, R16, RZ ;  /* 0x000000100a207224 */ /* 0x000fe200078e02ff */
[----:B------:R-:W-:Y:S01]  /*75d0*/  IADD3.X R31, P3, PT, R31, R12, RZ, P3, !PT ;  /* 0x0000000c1f1f7210 */ /* 0x000fe20001f7e4ff */
[C---:B------:R-:W-:Y:S01]  /*75e0*/  IMAD R35, R11.reuse, R18, RZ ;  /* 0x000000120b237224 */ /* 0x040fe200078e02ff */
[----:B------:R-:W-:Y:S01]  /*75f0*/  MOV R12, RZ ;  /* 0x000000ff000c7202 */ /* 0x000fe20000000f00 */
[----:B------:R-:W-:Y:S01]  /*7600*/  IMAD R34, R11, R21, RZ ;  /* 0x000000150b227224 */ /* 0x000fe200078e02ff */
[----:B------:R-:W-:Y:S01]  /*7610*/  IADD3.X R29, P2, PT, R32, R29, RZ, P4, !PT ;  /* 0x0000001d201d7210 */ /* 0x000fe2000275e4ff */
[----:B------:R-:W-:Y:S01]  /*7620*/  IMAD.HI.U32 R32, R10, R23, RZ ;  /* 0x000000170a207227 */ /* 0x000fe200078e00ff */
[----:B------:R-:W-:-:S03]  /*7630*/  IADD3.X R30, P1, PT, R35, R30, RZ, P0, !PT ;  /* 0x0000001e231e7210 */ /* 0x000fc6000073e4ff */
        /* <DEDUP_REMOVED lines=9> */
[----:B------:R-:W-:Y:S01]  /*76d0*/  IMAD R3, R4, R3, RZ ;  /* 0x0000000304037224 */ /* 0x000fe200078e02ff */
[----:B------:R-:W-:Y:S01]  /*76e0*/  IADD3.X R28, P2, PT, R33, R28, RZ, P2, !PT ;  /* 0x0000001c211c7210 */ /* 0x000fe2000175e4ff */
[----:B------:R-:W-:Y:S01]  /*76f0*/  IMAD.HI.U32 R32, R11, R18, RZ ;  /* 0x000000120b207227 */ /* 0x000fe200078e00ff */
[----:B------:R-:W-:Y:S02]  /*7700*/  IADD3.X R18, P4, PT, R30, R27, RZ, P1, !PT ;  /* 0x0000001b1e127210 */ /* 0x000fe40000f9e4ff */
[----:B------:R-:W-:Y:S01]  /*7710*/  IADD3 R3, P1, PT, R3, R12, RZ ;  /* 0x0000000c03037210 */ /* 0x000fe20007f3e0ff */
[----:B------:R-:W-:Y:S01]  /*7720*/  IMAD R2, R11, R24, RZ ;  /* 0x000000180b027224 */ /* 0x000fe200078e02ff */
[----:B------:R-:W-:Y:S01]  /*7730*/  IADD3.X R30, P3, PT, R32, R31, RZ, P3, !PT ;  /* 0x0000001f201e7210 */ /* 0x000fe20001f7e4ff */
[----:B------:R-:W-:Y:S01]  /*7740*/  IMAD.HI.U32 R33, R10, R16, RZ ;  /* 0x000000100a217227 */ /* 0x000fe200078e00ff */
[----:B------:R-:W-:-:S02]  /*7750*/  SEL R12, RZ, 0x1, !P2 ;  /* 0x00000001ff0c7807 */ /* 0x000fc40005000000 */
[----:B------:R-:W-:Y:S01]  /*7760*/  IADD3.X R29, P4, PT, R2, R29, RZ, P4, !PT ;  /* 0x0000001d021d7210 */ /* 0x000fe2000279e4ff */
[----:B------:R-:W-:Y:S01]  /*7770*/  IMAD.HI.U32 R21, R11, R21, RZ ;  /* 0x000000150b157227 */ /* 0x000fe200078e00ff */
[----:B------:R-:W-:Y:S02]  /*7780*/  IADD3.X R2, P1, PT, R14, R13, RZ, P1, !PT ;  /* 0x0000000d0e027210 */ /* 0x000fe40000f3e4ff */
[----:B------:R-:W-:Y:S01]  /*7790*/  IADD3.X R28, P0, PT, R33, R28, RZ, P0, !PT ;  /* 0x0000001c211c7210 */ /* 0x000fe2000071e4ff */
[----:B------:R-:W-:Y:S01]  /*77a0*/  IMAD.HI.U32 R27, R10, R17, RZ ;  /* 0x000000110a1b7227 */ /* 0x000fe200078e00ff */
[----:B------:R-:W-:Y:S02]  /*77b0*/  IADD3.X R18, P3, PT, R21, R18, RZ, P3, !PT ;  /* 0x0000001215127210 */ /* 0x000fe40001f7e4ff */
[----:B------:R-:W-:Y:S01]  /*77c0*/  IADD3.X R14, P1, PT, R15, R30, RZ, P1, !PT ;  /* 0x0000001e0f0e7210 */ /* 0x000fe20000f3e4ff */
[----:B------:R-:W-:Y:S01]  /*77d0*/  IMAD R13, R11, R16, RZ ;  /* 0x000000100b0d7224 */ /* 0x000fe200078e02ff */
[----:B------:R-:W-:Y:S01]  /*77e0*/  IADD3.X R12, PT, PT, R27, R12, RZ, P0, !PT ;  /* 0x0000000c1b0c7210 */ /* 0x000fe200007fe4ff */
[----:B------:R-:W-:Y:S01]  /*77f0*/  IMAD.HI.U32 R32, R11, R23, RZ ;  /* 0x000000170b207227 */ /* 0x000fe200078e00ff */
[----:B------:R-:W-:-:S02]  /*7800*/  IADD3.X R15, P1, PT, R19, R18, RZ, P1, !PT ;  /* 0x00000012130f7210 */ /* 0x000fc40000f3e4ff */
[----:B------:R-:W-:Y:S01]  /*7810*/  IADD3.X R28, P0, PT, R13, R28, RZ, P4, !PT ;  /* 0x0000001c0d1c7210 */ /* 0x000fe2000271e4ff */
[C---:B------:R-:W-:Y:S01]  /*7820*/  IMAD R21, R11.reuse, R17, RZ ;  /* 0x000000110b157224 */ /* 0x040fe200078e02ff */
        /* <DEDUP_REMOVED lines=8> */
[----:B------:R-:W-:Y:S02]  /*78b0*/  SEL R12, RZ, 0x1, !P0 ;  /* 0x00000001ff0c7807 */ /* 0x000fe40004000000 */
[----:B------:R-:W-:-:S03]  /*78c0*/  IADD3.X R18, P1, PT, R22, R13, RZ, P1, !PT ;  /* 0x0000000d16127210 */ /* 0x000fc60000f3e4ff */
[----:B------:R-:W-:Y:S01]  /*78d0*/  IMAD.X R17, R17, 0x1, R12, P3 ;  /* 0x0000000111117824 */ /* 0x000fe200018e060c */
[----:B------:R-:W-:-:S04]  /*78e0*/  IADD3.X R19, P1, PT, R25, R20, RZ, P1, !PT ;  /* 0x0000001419137210 */ /* 0x000fc80000f3e4ff */
[----:B------:R-:W-:Y:S01]  /*78f0*/  IADD3.X R17, PT, PT, R26, R17, RZ, P1, !PT ;  /* 0x000000111a117210 */ /* 0x000fe20000ffe4ff */
[----:B------:R-:W-:Y:S08]  /*7900*/  BRA.U UP0, `(.L_x_0) ;  /* 0xffffffb900e47547 */ /* 0x000ff0000b83ffff */
[C---:B------:R-:W-:Y:S02]  /*7910*/  IMAD R13, R4.reuse, R3, RZ ;  /* 0x00000003040d7224 */ /* 0x040fe400078e02ff */
[C---:B------:R-:W-:Y:S02]  /*7920*/  IMAD R20, R4.reuse, R2, RZ ;  /* 0x0000000204147224 */ /* 0x040fe400078e02ff */
[C---:B------:R-:W-:Y:S01]  /*7930*/  IMAD R12, R4.reuse, R14, RZ ;  /* 0x0000000e040c7224 */ /* 0x040fe200078e02ff */
[----:B------:R-:W-:Y:S01]  /*7940*/  IADD3 R13, P0, PT, R13, RZ, RZ ;  /* 0x000000ff0d0d7210 */ /* 0x000fe20007f1e0ff */
[----:B------:R-:W-:-:S03]  /*7950*/  IMAD.HI.U32 R23, R4, R2, RZ ;  /* 0x0000000204177227 */ /* 0x000fc600078e00ff */
[----:B------:R-:W-:Y:S01]  /*7960*/  IADD3.X R21, P0, PT, R20, RZ, RZ, P0, !PT ;  /* 0x000000ff14157210 */ /* 0x000fe2000071e4ff */
[----:B------:R-:W-:Y:S02]  /*7970*/  HFMA2 R20, -RZ, RZ, 0, 0 ;  /* 0x00000000ff147431 */ /* 0x000fe400000001ff */
[----:B------:R-:W-:Y:S01]  /*7980*/  IMAD R26, R5, R3, RZ ;  /* 0x00000003051a7224 */ /* 0x000fe200078e02ff */
[----:B------:R-:W-:Y:S01]  /*7990*/  IADD3.X R12, P0, PT, R12, RZ, RZ, P0, !PT ;  /* 0x000000ff0c0c7210 */ /* 0x000fe2000071e4ff */
[C---:B------:R-:W-:Y:S02]  /*79a0*/  IMAD R24, R4.reuse, R16, RZ ;  /* 0x0000001004187224 */ /* 0x040fe400078e02ff */
[----:B------:R-:W-:-:S04]  /*79b0*/  IMAD.HI.U32 R25, R4, R15, RZ ;  /* 0x0000000f04197227 */ /* 0x000fc800078e00ff */
[----:B------:R-:W-:-:S04]  /*79c0*/  IMAD.HI.U32 R21, P1, R4, R3, R20 ;  /* 0x0000000304157227 */ /* 0x000fc80007820014 */
[C---:B------:R-:W-:Y:S01]  /*79d0*/  IMAD R20, R4.reuse, R15, RZ ;  /* 0x0000000f04147224 */ /* 0x040fe200078e02ff */
[----:B------:R-:W-:Y:S01]  /*79e0*/  IADD3.X R22, P1, PT, R23, R12, RZ, P1, !PT ;  /* 0x0000000c17167210 */ /* 0x000fe20000f3e4ff */
[----:B------:R-:W-:Y:S01]  /*79f0*/  IMAD.HI.U32 R23, R4, R14, RZ ;  /* 0x0000000e04177227 */ /* 0x000fe200078e00ff */
[----:B------:R-:W-:Y:S02]  /*7a00*/  IADD3 R12, P2, PT, R26, R21, RZ ;  /* 0x000000151a0c7210 */ /* 0x000fe40007f5e0ff */
[----:B------:R-:W-:Y:S01]  /*7a10*/  IADD3.X R20, P0, PT, R20, RZ, RZ, P0, !PT ;  /* 0x000000ff14147210 */ /* 0x000fe2000071e4ff */
[C---:B------:R-:W-:Y:S02]  /*7a20*/  IMAD R21, R5.reuse, R2, RZ ;  /* 0x0000000205157224 */ /* 0x040fe400078e02ff */
[----:B------:R-:W-:Y:S01]  /*7a30*/  IMAD R29, R5, R15, RZ ;  /* 0x0000000f051d7224 */ /* 0x000fe200078e02ff */
[----:B------:R-:W-:Y:S01]  /*7a40*/  IADD3.X R23, P1, PT, R23, R20, RZ, P1, !PT ;  /* 0x0000001417177210 */ /* 0x000fe20000f3e4ff */
[----:B------:R-:W-:Y:S01]  /*7a50*/  IMAD.HI.U32 R27, R4, R16, RZ ;  /* 0x00000010041b7227 */ /* 0x000fe200078e00ff */
[----:B------:R-:W-:-:S02]  /*7a60*/  IADD3.X R21, P2, PT, R21, R22, RZ, P2, !PT ;  /* 0x0000001615157210 */ /* 0x000fc4000175e4ff */
[----:B------:R-:W-:Y:S01]  /*7a70*/  IADD3.X R20, P0, PT, R24, RZ, RZ, P0, !PT ;  /* 0x000000ff18147210 */ /* 0x000fe2000071e4ff */
[----:B------:R-:W-:Y:S02]  /*7a80*/  IMAD R22, R5, R14, RZ ;  /* 0x0000000e05167224 */ /* 0x000fe400078e02ff */
[C---:B------:R-:W-:Y:S01]  /*7a90*/  IMAD R24, R4.reuse, R18, RZ ;  /* 0x0000001204187224 */ /* 0x040fe200078e02ff */
[----:B------:R-:W-:Y:S01]  /*7aa0*/  IADD3.X R20, P1, PT, R25, R20, RZ, P1, !PT ;  /* 0x0000001419147210 */ /* 0x000fe20000f3e4ff */
[----:B------:R-:W-:Y:S01]  /*7ab0*/  IMAD R25, R4, R19, RZ ;  /* 0x0000001304197224 */ /* 0x000fe200078e02ff */
[----:B------:R-:W-:Y:S01]  /*7ac0*/  IADD3.X R23, P2, PT, R22, R23, RZ, P2, !PT ;  /* 0x0000001716177210 */ /* 0x000fe2000175e4ff */
[----:B------:R-:W-:Y:S01]  /*7ad0*/  IMAD.HI.U32 R26, R4, R18, RZ ;  /* 0x00000012041a7227 */ /* 0x000fe200078e00ff */
[----:B------:R-:W-:Y:S02]  /*7ae0*/  IADD3.X R24, P0, PT, R24, RZ, RZ, P0, !PT ;  /* 0x000000ff18187210 */ /* 0x000fe4000071e4ff */
[----:B------:R-:W-:Y:S01]  /*7af0*/  IADD3.X R22, P2, PT, R29, R20, RZ, P2, !PT ;  /* 0x000000141d167210 */ /* 0x000fe2000175e4ff */
[----:B------:R-:W-:Y:S01]  /*7b00*/  IMAD.MOV.U32 R20, RZ, RZ, RZ ;  /* 0x000000ffff147224 */ /* 0x000fe200078e00ff */
[----:B------:R-:W-:Y:S01]  /*7b10*/  IADD3.X R24, P1, PT, R27, R24, RZ, P1, !PT ;  /* 0x000000181b187210 */ /* 0x000fe20000f3e4ff */
[----:B------:R-:W-:Y:S01]  /*7b20*/  IMAD R27, R5, R18, RZ ;  /* 0x00000012051b7224 */ /* 0x000fe200078e02ff */
[----:B------:R-:W-:Y:S01]  /*7b30*/  IADD3.X R25, P0, PT, R25, RZ, RZ, P0, !PT ;  /* 0x000000ff19197210 */ /* 0x000fe2000071e4ff */
[----:B------:R-:W-:-:S03]  /*7b40*/  IMAD.HI.U32 R20, P3, R5, R3, R20 ;  /* 0x0000000305147227 */ /* 0x000fc60007860014 */
[----:B------:R-:W-:Y:S01]  /*7b50*/  IADD3.X R26, P4, PT, R26, R25, RZ, P1, !PT ;  /* 0x000000191a1a7210 */ /* 0x000fe20000f9e4ff */
[----:B------:R-:W-:Y:S02]  /*7b60*/  IMAD R21, R5, R16, RZ ;  /* 0x0000001005157224 */ /* 0x000fe400078e02ff */
[----:B------:R-:W-:Y:S02]  /*7b70*/  IMAD R25, R4, R17, RZ ;  /* 0x0000001104197224 */ /* 0x000fe400078e02ff */
[----:B------:R-:W-:Y:S01]  /*7b80*/  IMAD R29, R6, R3, RZ ;  /* 0x00000003061d7224 */ /* 0x000fe200078e02ff */
[----:B------:R-:W-:Y:S01]  /*7b90*/  IADD3.X R21, P1, PT, R21, R24, RZ, P2, !PT ;  /* 0x0000001815157210 */ /* 0x000fe2000173e4ff */
[----:B------:R-:W-:Y:S01]  /*7ba0*/  IMAD.HI.U32 R28, R4, R19, RZ ;  /* 0x00000013041c7227 */ /* 0x000fe200078e00ff */
[----:B------:R-:W-:Y:S02]  /*7bb0*/  IADD3.X R25, P0, PT, R25, RZ, RZ, P0, !PT ;  /* 0x000000ff19197210 */ /* 0x000fe4000071e4ff */
[----:B------:R-:W-:Y:S01]  /*7bc0*/  IADD3.X R24, P1, PT, R27, R26, RZ, P1, !PT ;  /* 0x0000001a1b187210 */ /* 0x000fe20000f3e4ff */
[----:B------:R-:W-:Y:S01]  /*7bd0*/  IMAD.HI.U32 R30, R5, R2, RZ ;  /* 0x00000002051e7227 */ /* 0x000fe200078e00ff */
[----:B------:R-:W-:-:S02]  /*7be0*/  IADD3 R20, P2, PT, R29, R20, RZ ;  /* 0x000000141d147210 */ /* 0x000fc40007f5e0ff */
[----:B------:R-:W-:Y:S01]  /*7bf0*/  IADD3.X R25, P4, PT, R28, R25, RZ, P4, !PT ;  /* 0x000000191c197210 */ /* 0x000fe2000279e4ff */
[----:B------:R-:W-:Y:S01]  /*7c00*/  IMAD R26, R6, R2, RZ ;  /* 0x00000002061a7224 */ /* 0x000fe200078e02ff */
[----:B------:R-:W-:Y:S01]  /*7c10*/  IADD3.X R23, P3, PT, R30, R23, RZ, P3, !PT ;  /* 0x000000171e177210 */ /* 0x000fe20001f7e4ff */
[----:B------:R-:W-:-:S03]  /*7c20*/  IMAD.HI.U32 R29, R5, R14, RZ ;  /* 0x0000000e051d7227 */ /* 0x000fc600078e00ff */
[----:B------:R-:W-:Y:S01]  /*7c30*/  IADD3.X R23, P2, PT, R26, R23, RZ, P2, !PT ;  /* 0x000000171a177210 */ /* 0x000fe2000175e4ff */
[----:B------:R-:W-:Y:S01]  /*7c40*/  IMAD.HI.U32 R27, R4, R17, RZ ;  /* 0x00000011041b7227 */ /* 0x000fe200078e00ff */
[----:B------:R-:W-:Y:S02]  /*7c50*/  SEL R4, RZ, 0x1, !P0 ;  /* 0x00000001ff047807 */ /* 0x000fe40004000000 */
[----:B------:R-:W-:Y:S01]  /*7c60*/  IADD3.X R22, P3, PT, R29, R22, RZ, P3, !PT ;  /* 0x000000161d167210 */ /* 0x000fe20001f7e4ff */
[----:B------:R-:W-:Y:S01]  /*7c70*/  IMAD R28, R5, R19, RZ ;  /* 0x00000013051c7224 */ /* 0x000fe200078e02ff */
[----:B------:R-:W-:Y:S01]  /*7c80*/  IADD3.X R26, PT, PT, R27, R4, RZ, P4, !PT ;  /* 0x000000041b1a7210 */ /* 0x000fe200027fe4ff */
[----:B------:R-:W-:-:S03]  /*7c90*/  IMAD.HI.U32 R30, R5, R15, RZ ;  /* 0x0000000f051e7227 */ /* 0x000fc600078e00ff */
[----:B------:R-:W-:Y:S01]  /*7ca0*/  IADD3.X R4, P1, PT, R28, R25, RZ, P1, !PT ;  /* 0x000000191c047210 */ /* 0x000fe20000f3e4ff */
        /* <DEDUP_REMOVED lines=8> */
[----:B------:R-:W-:Y:S01]  /*7d30*/  IMAD.HI.U32 R31, R5, R18, RZ ;  /* 0x00000012051f7227 */ /* 0x000fe200078e00ff */
[----:B------:R-:W-:-:S02]  /*7d40*/  MOV R22, RZ ;  /* 0x000000ff00167202 */ /* 0x000fc40000000f00 */
[----:B------:R-:W-:Y:S01]  /*7d50*/  IADD3.X R24, P0, PT, R28, R27, RZ, P0, !PT ;  /* 0x0000001b1c187210 */ /* 0x000fe2000071e4ff */
[C---:B------:R-:W-:Y:S02]  /*7d60*/  IMAD R27, R6.reuse, R16, RZ ;  /* 0x00000010061b7224 */ /* 0x040fe400078e02ff */
[C---:B------:R-:W-:Y:S01]  /*7d70*/  IMAD.HI.U32 R23, P1, R6.reuse, R3, R22 ;  /* 0x0000000306177227 */ /* 0x040fe20007820016 */
[----:B------:R-:W-:Y:S02]  /*7d80*/  IADD3.X R22, P3, PT, R31, R4, RZ, P3, !PT ;  /* 0x000000041f167210 */ /* 0x000fe40001f7e4ff */
[----:B------:R-:W-:Y:S01]  /*7d90*/  IADD3.X R4, P4, PT, R27, R26, RZ, P0, !PT ;  /* 0x0000001a1b047210 */ /* 0x000fe2000079e4ff */
[----:B------:R-:W-:-:S04]  /*7da0*/  IMAD.HI.U32 R30, R6, R2, RZ ;  /* 0x00000002061e7227 */ /* 0x000fc800078e00ff */
[----:B------:R-:W-:Y:S01]  /*7db0*/  IMAD R29, R6, R18, RZ ;  /* 0x00000012061d7224 */ /* 0x000fe200078e02ff */
[----:B------:R-:W-:Y:S01]  /*7dc0*/  IADD3.X R26, P1, PT, R30, R21, RZ, P1, !PT ;  /* 0x000000151e1a7210 */ /* 0x000fe20000f3e4ff */
[----:B------:R-:W-:Y:S02]  /*7dd0*/  IMAD R32, R7, R3, RZ ;  /* 0x0000000307207224 */ /* 0x000fe400078e02ff */
        /* <DEDUP_REMOVED lines=8> */
[C---:B------:R-:W-:Y:S02]  /*7e60*/  IMAD R30, R6.reuse, R19, RZ ;  /* 0x00000013061e7224 */ /* 0x040fe400078e02ff */
[----:B------:R-:W-:-:S04]  /*7e70*/  IMAD.HI.U32 R27, R6, R14, RZ ;  /* 0x0000000e061b7227 */ /* 0x000fc800078e00ff */
[----:B------:R-:W-:Y:S01]  /*7e80*/  IMAD.X R26, R28, 0x1, R23, P3 ;  /* 0x000000011c1a7824 */ /* 0x000fe200018e0617 */
[----:B------:R-:W-:Y:S01]  /*7e90*/  IADD3.X R23, P2, PT, R30, R25, RZ, P4, !PT ;  /* 0x000000191e177210 */ /* 0x000fe2000275e4ff */
[----:B------:R-:W-:Y:S01]  /*7ea0*/  IMAD.HI.U32 R29, R6, R15, RZ ;  /* 0x0000000f061d7227 */ /* 0x000fe200078e00ff */
[----:B------:R-:W-:-:S03]  /*7eb0*/  IADD3.X R24, P1, PT, R27, R24, RZ, P1, !PT ;  /* 0x000000181b187210 */ /* 0x000fc60000f3e4ff */
[----:B------:R-:W-:Y:S01]  /*7ec0*/  IMAD R25, R7, R14, RZ ;  /* 0x0000000e07197224 */ /* 0x000fe200078e02ff */
[----:B------:R-:W-:Y:S01]  /*7ed0*/  IADD3.X R4, P1, PT, R29, R4, RZ, P1, !PT ;  /* 0x000000041d047210 */ /* 0x000fe20000f3e4ff */
[C---:B------:R-:W-:Y:S02]  /*7ee0*/  IMAD R27, R6.reuse, R17, RZ ;  /* 0x00000011061b7224 */ /* 0x040fe400078e02ff */
[----:B------:R-:W-:Y:S01]  /*7ef0*/  IMAD R31, R7, R15, RZ ;  /* 0x0000000f071f7224 */ /* 0x000fe200078e02ff */
[----:B------:R-:W-:Y:S01]  /*7f00*/  IADD3.X R25, P0, PT, R25, R24, RZ, P0, !PT ;  /* 0x0000001819197210 */ /* 0x000fe2000071e4ff */
[----:B------:R-:W-:Y:S01]  /*7f10*/  IMAD.HI.U32 R29, R6, R16, RZ ;  /* 0x00000010061d7227 */ /* 0x000fe200078e00ff */
[----:B------:R-:W-:Y:S02]  /*7f20*/  IADD3.X R24, P2, PT, R27, R26, RZ, P2, !PT ;  /* 0x0000001a1b187210 */ /* 0x000fe4000175e4ff */
[----:B------:R-:W-:Y:S01]  /*7f30*/  IADD3.X R26, P0, PT, R31, R4, RZ, P0, !PT ;  /* 0x000000041f1a7210 */ /* 0x000fe2000071e4ff */
[----:B------:R-:W-:-:S02]  /*7f40*/  HFMA2 R4, -RZ, RZ, 0, 0 ;  /* 0x00000000ff047431 */ /* 0x000fc400000001ff */
[----:B------:R-:W-:Y:S01]  /*7f50*/  IMAD.HI.U32 R28, R6, R18, RZ ;  /* 0x00000012061c7227 */ /* 0x000fe200078e00ff */
[----:B------:R-:W-:-:S03]  /*7f60*/  IADD3.X R22, P1, PT, R29, R22, RZ, P1, !PT ;  /* 0x000000161d167210 */ /* 0x000fc60000f3e4ff */
[C---:B------:R-:W-:Y:S01]  /*7f70*/  IMAD R29, R7.reuse, R16, RZ ;  /* 0x00000010071d7224 */ /* 0x040fe200078e02ff */
[----:B------:R-:W-:Y:S01]  /*7f80*/  IADD3.X R23, P4, PT, R28, R23, RZ, P1, !PT ;  /* 0x000000171c177210 */ /* 0x000fe20000f9e4ff */
[----:B------:R-:W-:-:S04]  /*7f90*/  IMAD.HI.U32 R28, R7, R2, RZ ;  /* 0x00000002071c7227 */ /* 0x000fc800078e00ff */
[----:B------:R-:W-:-:S04]  /*7fa0*/  IMAD.HI.U32 R4, P3, R7, R3, R4 ;  /* 0x0000000307047227 */ /* 0x000fc80007860004 */
[----:B------:R-:W-:Y:S01]  /*7fb0*/  IMAD R33, R8, R3, RZ ;  /* 0x0000000308217224 */ /* 0x000fe200078e02ff */
[----:B------:R-:W-:Y:S01]  /*7fc0*/  IADD3.X R5, P3, PT, R28, R25, RZ, P3, !PT ;  /* 0x000000191c057210 */ /* 0x000fe20001f7e4ff */
[----:B------:R-:W-:Y:S01]  /*7fd0*/  IMAD.HI.U32 R27, R6, R19, RZ ;  /* 0x00000013061b7227 */ /* 0x000fe200078e00ff */
[----:B------:R-:W-:Y:S02]  /*7fe0*/  IADD3.X R25, P0, PT, R29, R22, RZ, P0, !PT ;  /* 0x000000161d197210 */ /* 0x000fe4000071e4ff */
[----:B------:R-:W-:Y:S01]  /*7ff0*/  IADD3 R22, P1, PT, R33, R4, RZ ;  /* 0x0000000421167210 */ /* 0x000fe20007f3e0ff */
[----:B------:R-:W-:Y:S01]  /*8000*/  IMAD.HI.U32 R31, R7, R14, RZ ;  /* 0x0000000e071f7227 */ /* 0x000fe200078e00ff */
[----:B------:R-:W-:Y:S02]  /*8010*/  IADD3.X R4, P4, PT, R27, R24, RZ, P4, !PT ;  /* 0x000000181b047210 */ /* 0x000fe4000279e4ff */
[----:B------:R-:W-:Y:S01]  /*8020*/  SEL R24, RZ, 0x1, !P2 ;  /* 0x00000001ff187807 */ /* 0x000fe20005000000 */
[----:B------:R-:W-:Y:S01]  /*8030*/  IMAD R28, R8, R2, RZ ;  /* 0x00000002081c7224 */ /* 0x000fe200078e02ff */
[----:B------:R-:W-:Y:S01]  /*8040*/  IADD3.X R27, P3, PT, R31, R26, RZ, P3, !PT ;  /* 0x0000001a1f1b7210 */ /* 0x000fe20001f7e4ff */
[----:B------:R-:W-:-:S03]  /*8050*/  IMAD.HI.U32 R29, R6, R17, RZ ;  /* 0x00000011061d7227 */ /* 0x000fc600078e00ff */
        /* <DEDUP_REMOVED lines=13> */
[----:B------:R-:W-:-:S02]  /*8130*/  IMAD.MOV.U32 R4, RZ, RZ, RZ ;  /* 0x000000ffff047224 */ /* 0x000fc400078e00ff */
[----:B------:R-:W-:Y:S01]  /*8140*/  IMAD R27, R7, R17, RZ ;  /* 0x00000011071b7224 */ /* 0x000fe200078e02ff */
[----:B------:R-:W-:Y:S01]  /*8150*/  IADD3.X R26, P1, PT, R32, R29, RZ, P1, !PT ;  /* 0x0000001d201a7210 */ /* 0x000fe20000f3e4ff */
[C---:B------:R-:W-:Y:S02]  /*8160*/  IMAD R29, R8.reuse, R16, RZ ;  /* 0x00000010081d7224 */ /* 0x040fe400078e02ff */
        /* <DEDUP_REMOVED lines=12> */
[----:B------:R-:W-:-:S04]  /*8230*/  IMAD.HI.U32 R7, R7, R19, RZ ;  /* 0x0000001307077227 */ /* 0x000fc800078e00ff */
[----:B------:R-:W-:Y:S01]  /*8240*/  IMAD R30, R9, R2, RZ ;  /* 0x00000002091e7224 */ /* 0x000fe200078e02ff */
[----:B------:R-:W-:Y:S01]  /*8250*/  IADD3.X R24, P4, PT, R7, R24, RZ, P4, !PT ;  /* 0x0000001807187210 */ /* 0x000fe2000279e4ff */
[----:B------:R-:W-:-:S03]  /*8260*/  IMAD.HI.U32 R31, R8, R15, RZ ;  /* 0x0000000f081f7227 */ /* 0x000fc600078e00ff */
[----:B------:R-:W-:Y:S01]  /*8270*/  IADD3.X R5, P3, PT, R30, R27, RZ, P3, !PT ;  /* 0x0000001b1e057210 */ /* 0x000fe20001f7e4ff */
[C---:B------:R-:W-:Y:S01]  /*8280*/  IMAD R28, R8.reuse, R18, RZ ;  /* 0x00000012081c7224 */ /* 0x040fe200078e02ff */
[----:B------:R-:W-:Y:S01]  /*8290*/  IADD3.X R27, P2, PT, R31, R4, RZ, P2, !PT ;  /* 0x000000041f1b7210 */ /* 0x000fe2000175e4ff */
[----:B------:R-:W-:Y:S01]  /*82a0*/  IMAD R7, R9, R14, RZ ;  /* 0x0000000e09077224 */ /* 0x000fe200078e02ff */
[----:B------:R-:W-:Y:S01]  /*82b0*/  SEL R4, RZ, 0x1, !P0 ;  /* 0x00000001ff047807 */ /* 0x000fe20004000000 */
[----:B------:R-:W-:Y:S01]  /*82c0*/  IMAD R29, R8, R19, RZ ;  /* 0x00000013081d7224 */ /* 0x000fe200078e02ff */
[----:B------:R-:W-:Y:S01]  /*82d0*/  IADD3.X R25, P1, PT, R28, R25, RZ, P1, !PT ;  /* 0x000000191c197210 */ /* 0x000fe20000f3e4ff */
[----:B------:R-:W-:Y:S01]  /*82e0*/  IMAD.HI.U32 R28, R8, R16, RZ ;  /* 0x00000010081c7227 */ /* 0x000fe200078e00ff */
[----:B------:R-:W-:Y:S02]  /*82f0*/  IADD3.X R7, P3, PT, R7, R26, RZ, P3, !PT ;  /* 0x0000001a07077210 */ /* 0x000fe40001f7e4ff */
[----:B------:R-:W-:Y:S01]  /*8300*/  IADD3.X R26, PT, PT, R23, R4, RZ, P4, !PT ;  /* 0x00000004171a7210 */ /* 0x000fe200027fe4ff */
[C---:B------:R-:W-:Y:S01]  /*8310*/  IMAD R30, R9.reuse, R15, RZ ;  /* 0x0000000f091e7224 */ /* 0x040fe200078e02ff */
[----:B------:R-:W-:Y:S01]  /*8320*/  MOV R4, RZ ;  /* 0x000000ff00047202 */ /* 0x000fe20000000f00 */
[----:B------:R-:W-:Y:S01]  /*8330*/  IMAD.HI.U32 R31, R9, R16, RZ ;  /* 0x00000010091f7227 */ /* 0x000fe200078e00ff */
[----:B------:R-:W-:-:S02]  /*8340*/  IADD3.X R24, P0, PT, R29, R24, RZ, P1, !PT ;  /* 0x000000181d187210 */ /* 0x000fc40000f1e4ff */
[----:B------:R-:W-:Y:S01]  /*8350*/  IADD3.X R25, P4, PT, R28, R25, RZ, P2, !PT ;  /* 0x000000191c197210 */ /* 0x000fe2000179e4ff */
[----:B------:R-:W-:Y:S01]  /*8360*/  IMAD.HI.U32 R28, R9, R2, RZ ;  /* 0x00000002091c7227 */ /* 0x000fe200078e00ff */
[----:B------:R-:W-:-:S03]  /*8370*/  IADD3.X R23, P1, PT, R30, R27, RZ, P3, !PT ;  /* 0x0000001b1e177210 */ /* 0x000fc60001f3e4ff */
[----:B------:R-:W-:-:S04]  /*8380*/  IMAD.HI.U32 R27, P2, R9, R3, R4 ;  /* 0x00000003091b7227 */ /* 0x000fc80007840004 */
[----:B------:R-:W-:Y:S02]  /*8390*/  IMAD R4, R9, R16, RZ ;  /* 0x0000001009047224 */ /* 0x000fe400078e02ff */
[----:B------:R-:W-:Y:S02]  /*83a0*/  IMAD R5, R8, R17, RZ ;  /* 0x0000001108057224 */ /* 0x000fe400078e02ff */
[----:B------:R-:W-:Y:S01]  /*83b0*/  IMAD R30, R10, R3, RZ ;  /* 0x000000030a1e7224 */ /* 0x000fe200078e02ff */
[----:B------:R-:W-:Y:S01]  /*83c0*/  IADD3.X R4, P1, PT, R4, R25, RZ, P1, !PT ;  /* 0x0000001904047210 */ /* 0x000fe20000f3e4ff */
[----:B------:R-:W-:Y:S01]  /*83d0*/  IMAD.HI.U32 R29, R8, R18, RZ ;  /* 0x00000012081d7227 */ /* 0x000fe200078e00ff */
[----:B------:R-:W-:Y:S02]  /*83e0*/  IADD3.X R25, P2, PT, R28, R7, RZ, P2, !PT ;  /* 0x000000071c197210 */ /* 0x000fe4000175e4ff */
[----:B------:R-:W-:Y:S01]  /*83f0*/  IADD3.X R26, P0, PT, R5, R26, RZ, P0, !PT ;  /* 0x0000001a051a7210 */ /* 0x000fe2000071e4ff */
[----:B------:R-:W-:Y:S01]  /*8400*/  IMAD.HI.U32 R28, R9, R14, RZ ;  /* 0x0000000e091c7227 */ /* 0x000fe200078e00ff */
[----:B------:R-:W-:-:S02]  /*8410*/  IADD3 R7, P3, PT, R30, R27, RZ ;  /* 0x0000001b1e077210 */ /* 0x000fc40007f7e0ff */
[----:B------:R-:W-:Y:S01]  /*8420*/  IADD3.X R5, P4, PT, R29, R24, RZ, P4, !PT ;  /* 0x000000181d057210 */ /* 0x000fe2000279e4ff */
        /* <DEDUP_REMOVED lines=8> */
[----:B------:R-:W-:Y:S01]  /*84b0*/  IMAD R29, R9, R19, RZ ;  /* 0x00000013091d7224 */ /* 0x000fe200078e02ff */
[----:B------:R-:W-:Y:S02]  /*84c0*/  SEL R4, RZ, 0x1, !P0 ;  /* 0x00000001ff047807 */ /* 0x000fe40004000000 */
[----:B------:R-:W-:Y:S01]  /*84d0*/  IADD3.X R5, P3, PT, R30, R25, RZ, P3, !PT ;  /* 0x000000191e057210 */ /* 0x000fe20001f7e4ff */
[----:B------:R-:W-:Y:S01]  /*84e0*/  IMAD.HI.U32 R25, R8, R17, RZ ;  /* 0x0000001108197227 */ /* 0x000fe200078e00ff */
[----:B------:R-:W-:Y:S02]  /*84f0*/  IADD3.X R26, P0, PT, R29, R26, RZ, P1, !PT ;  /* 0x0000001a1d1a7210 */ /* 0x000fe40000f1e4ff */
[----:B------:R-:W-:Y:S01]  /*8500*/  IADD3.X R28, P2, PT, R31, R24, RZ, P2, !PT ;  /* 0x000000181f1c7210 */ /* 0x000fe2000175e4ff */
[----:B------:R-:W-:-:S02]  /*8510*/  IMAD R8, R10, R14, RZ ;  /* 0x0000000e0a087224 */ /* 0x000fc400078e02ff */
[----:B------:R-:W-:Y:S02]  /*8520*/  IMAD.X R25, R25, 0x1, R4, P4 ;  /* 0x0000000119197824 */ /* 0x000fe400020e0604 */
[----:B------:R-:W-:Y:S02]  /*8530*/  HFMA2 R4, -RZ, RZ, 0, 0 ;  /* 0x00000000ff047431 */ /* 0x000fe400000001ff */
[----:B------:R-:W-:Y:S01]  /*8540*/  IMAD R30, R10, R15, RZ ;  /* 0x0000000f0a1e7224 */ /* 0x000fe200078e02ff */
[----:B------:R-:W-:Y:S01]  /*8550*/  IADD3.X R8, P3, PT, R8, R23, RZ, P3, !PT ;  /* 0x0000001708087210 */ /* 0x000fe20001f7e4ff */
[C---:B------:R-:W-:Y:S02]  /*8560*/  IMAD R24, R9.reuse, R17, RZ ;  /* 0x0000001109187224 */ /* 0x040fe400078e02ff */
[----:B------:R-:W-:Y:S01]  /*8570*/  IMAD.HI.U32 R31, R10, R2, RZ ;  /* 0x000000020a1f7227 */ /* 0x000fe200078e00ff */
[----:B------:R-:W-:Y:S02]  /*8580*/  IADD3.X R23, P1, PT, R30, R27, RZ, P3, !PT ;  /* 0x0000001b1e177210 */ /* 0x000fe40001f3e4ff */
[----:B------:R-:W-:Y:S01]  /*8590*/  IADD3.X R24, P0, PT, R24, R25, RZ, P0, !PT ;  /* 0x0000001918187210 */ /* 0x000fe2000071e4ff */
[----:B------:R-:W-:-:S04]  /*85a0*/  IMAD.HI.U32 R27, R9, R18, RZ ;  /* 0x00000012091b7227 */ /* 0x000fc800078e00ff */
        /* <DEDUP_REMOVED lines=30> */
[----:B------:R-:W-:-:S03]  /*8790*/  IMAD.HI.U32 R29, R10, R18, RZ ;  /* 0x000000120a1d7227 */ /* 0x000fc600078e00ff */
[----:B------:R-:W-:Y:S01]  /*87a0*/  IADD3.X R9, P2, PT, R28, R9, RZ, P2, !PT ;  /* 0x000000091c097210 */ /* 0x000fe2000175e4ff */
[----:B------:R-:W-:Y:S01]  /*87b0*/  IMAD.HI.U32 R4, P1, R11, R3, R4 ;  /* 0x000000030b047227 */ /* 0x000fe20007820004 */
[----:B------:R-:W-:-:S03]  /*87c0*/  IADD3.X R24, P3, PT, R29, R24, RZ, P3, !PT ;  /* 0x000000181d187210 */ /* 0x000fc60001f7e4ff */
[----:B------:R-:W-:Y:S02]  /*87d0*/  IMAD.HI.U32 R30, R11, R2, RZ ;  /* 0x000000020b1e7227 */ /* 0x000fe400078e00ff */
[----:B------:R-:W0:Y:S02]  /*87e0*/  LDC.64 R2, c[0x0][0x390] ;  /* 0x0000e400ff027b82 */ /* 0x000e240000000a00 */
        /* <DEDUP_REMOVED lines=23> */
[----:B0-----:R-:W-:Y:S01]  /*8960*/  IMAD.WIDE R2, R0, 0x40, R2 ;  /* 0x0000004000027825 */ /* 0x001fe200078e0202 */
[----:B------:R-:W-:-:S03]  /*8970*/  SEL R0, RZ, 0x1, !P2 ;  /* 0x00000001ff007807 */ /* 0x000fc60005000000 */
[----:B------:R-:W-:Y:S01]  /*8980*/  IMAD.HI.U32 R17, R11, R17, RZ ;  /* 0x000000110b117227 */ /* 0x000fe200078e00ff */
[----:B------:R-:W-:Y:S01]  /*8990*/  IADD3.X R11, P1, PT, R23, R10, RZ, P1, !PT ;  /* 0x0000000a170b7210 */ /* 0x000fe20000f3e4ff */
[----:B------:R-:W-:Y:S03]  /*89a0*/  STG.E desc[UR6][R2.64], R13 ;  /* 0x0000000d02007986 */ /* 0x000fe6000c101906 */
[----:B------:R-:W-:Y:S01]  /*89b0*/  IADD3.X R17, PT, PT, R17, R0, RZ, P1, !PT ;  /* 0x0000000011117210 */ /* 0x000fe20000ffe4ff */
[----:B------:R-:W-:Y:S04]  /*89c0*/  STG.E desc[UR6][R2.64+0x4], R12 ;  /* 0x0000040c02007986 */ /* 0x000fe8000c101906 */
        /* <DEDUP_REMOVED lines=13> */
[----:B------:R-:W-:Y:S01]  /*8aa0*/  STG.E desc[UR6][R2.64+0x3c], R17 ;  /* 0x00003c1102007986 */ /* 0x000fe2000c101906 */
[----:B------:R-:W-:Y:S05]  /*8ab0*/  EXIT ;  /* 0x000000000000794d */ /* 0x000fea0003800000 */
.L_x_1:
[----:B------:R-:W-:-:S00]  /*8ac0*/  BRA `(.L_x_1) ;  /* 0xfffffffc00fc7947 */ /* 0x000fc0000383ffff */
[----:B------:R-:W-:-:S00]  /*8ad0*/  NOP ;  /* 0x0000000000007918 */ /* 0x000fc00000000000 */
        /* <DEDUP_REMOVED lines=10> */
.L_x_3:


//--------------------- .text._Z17multVectorsKernelILi1EEvP6bigintPKS0_P11bigint_widem --------------------------
	.section	.text._Z17multVectorsKernelILi1EEvP6bigintPKS0_P11bigint_widem,"ax",@progbits
	.align	128
        .global         _Z17multVectorsKernelILi1EEvP6bigintPKS0_P11bigint_widem
        .type           _Z17multVectorsKernelILi1EEvP6bigintPKS0_P11bigint_widem,@function
        .size           _Z17multVectorsKernelILi1EEvP6bigintPKS0_P11bigint_widem,(.L_x_4 - _Z17multVectorsKernelILi1EEvP6bigintPKS0_P11bigint_widem)
        .other          _Z17multVectorsKernelILi1EEvP6bigintPKS0_P11bigint_widem,@"STO_CUDA_ENTRY STV_DEFAULT"
_Z17multVectorsKernelILi1EEvP6bigintPKS0_P11bigint_widem:
.text._Z17multVectorsKernelILi1EEvP6bigintPKS0_P11bigint_widem:
        /* <DEDUP_REMOVED lines=11> */
[C---:B------:R-:W-:Y:S01]  /*00b0*/  IMAD.SHL.U32 R22, R0.reuse, 0x20, RZ ;  /* 0x0000002000167824 */ /* 0x040fe200078e00ff */
[----:B------:R-:W-:Y:S01]  /*00c0*/  SHF.L.U64.HI R2, R0, 0x5, R3 ;  /* 0x0000000500027819 */ /* 0x000fe20000010203 */
[----:B------:R-:W1:Y:S01]  /*00d0*/  LDCU.64 UR4, c[0x0][0x358] ;  /* 0x00006b00ff0477ac */ /* 0x000e620008000a00 */
[----:B------:R-:W2:Y:S02]  /*00e0*/  LDCU.64 UR6, c[0x0][0x390] ;  /* 0x00007200ff0677ac */ /* 0x000ea40008000a00 */
[C---:B0-----:R-:W-:Y:S02]  /*00f0*/  IADD3 R20, P0, PT, R22.reuse, UR8, RZ ;  /* 0x0000000816147c10 */ /* 0x041fe4000ff1e0ff */
[----:B------:R-:W-:Y:S02]  /*0100*/  IADD3 R22, P1, PT, R22, UR10, RZ ;  /* 0x0000000a16167c10 */ /* 0x000fe4000ff3e0ff */
[----:B------:R-:W-:-:S02]  /*0110*/  IADD3.X R21, PT, PT, R2, UR9, RZ, P0, !PT ;  /* 0x0000000902157c10 */ /* 0x000fc400087fe4ff */
[----:B------:R-:W-:-:S03]  /*0120*/  IADD3.X R23, PT, PT, R2, UR11, RZ, P1, !PT ;  /* 0x0000000b02177c10 */ /* 0x000fc60008ffe4ff */
[----:B-1----:R-:W3:Y:S04]  /*0130*/  LDG.E.128 R16, desc[UR4][R20.64] ;  /* 0x0000000414107981 */ /* 0x002ee8000c1e1d00 */
[----:B------:R-:W3:Y:S04]  /*0140*/  LDG.E.128 R4, desc[UR4][R22.64] ;  /* 0x0000000416047981 */ /* 0x000ee8000c1e1d00 */
[----:B------:R-:W4:Y:S04]  /*0150*/  LDG.E.128 R12, desc[UR4][R20.64+0x10] ;  /* 0x00001004140c7981 */ /* 0x000f28000c1e1d00 */
[----:B------:R0:W5:Y:S01]  /*0160*/  LDG.E.128 R8, desc[UR4][R22.64+0x10] ;  /* 0x0000100416087981 */ /* 0x000162000c1e1d00 */
[----:B---3--:R-:W-:-:S02]  /*0170*/  IMAD R27, R16, R4, RZ ;  /* 0x00000004101b7224 */ /* 0x008fc400078e02ff */
[-C--:B------:R-:W-:Y:S02]  /*0180*/  IMAD R24, R17, R4.reuse, RZ ;  /* 0x0000000411187224 */ /* 0x080fe400078e02ff */
[-C--:B------:R-:W-:Y:S01]  /*0190*/  IMAD R2, R18, R4.reuse, RZ ;  /* 0x0000000412027224 */ /* 0x080fe200078e02ff */
[----:B------:R-:W-:Y:S01]  /*01a0*/  IADD3 R27, P0, PT, R27, RZ, RZ ;  /* 0x000000ff1b1b7210 */ /* 0x000fe20007f1e0ff */
[-C--:B0-----:R-:W-:Y:S02]  /*01b0*/  IMAD R23, R16, R5.reuse, RZ ;  /* 0x0000000510177224 */ /* 0x081fe400078e02ff */
[----:B------:R-:W-:Y:S01]  /*01c0*/  IMAD R21, R17, R5, RZ ;  /* 0x0000000511157224 */ /* 0x000fe200078e02ff */
[----:B------:R-:W-:Y:S01]  /*01d0*/  IADD3.X R25, P0, PT, R24, RZ, RZ, P0, !PT ;  /* 0x000000ff18197210 */ /* 0x000fe2000071e4ff */
[----:B------:R-:W-:Y:S02]  /*01e0*/  HFMA2 R24, -RZ, RZ, 0, 0 ;  /* 0x00000000ff187431 */ /* 0x000fe400000001ff */
[-C--:B----4-:R-:W-:Y:S01]  /*01f0*/  IMAD R22, R13, R4.reuse, RZ ;  /* 0x000000040d167224 */ /* 0x090fe200078e02ff */
[----:B------:R-:W-:Y:S01]  /*0200*/  IADD3.X R20, P0, PT, R2, RZ, RZ, P0, !PT ;  /* 0x000000ff02147210 */ /* 0x000fe2000071e4ff */
[----:B------:R-:W-:-:S02]  /*0210*/  IMAD R2, R19, R4, RZ ;  /* 0x0000000413027224 */ /* 0x000fc400078e02ff */
[----:B------:R-:W-:-:S03]  /*0220*/  IMAD.HI.U32 R29, R17, R5, RZ ;  /* 0x00000005111d7227 */ /* 0x000fc600078e00ff */
[----:B------:R-:W-:Y:S01]  /*0230*/  IADD3.X R2, P3, PT, R2, RZ, RZ, P0, !PT ;  /* 0x000000ff02027210 */ /* 0x000fe2000077e4ff */
[----:B------:R-:W-:-:S04]  /*0240*/  IMAD.HI.U32 R24, P1, R16, R4, R24 ;  /* 0x0000000410187227 */ /* 0x000fc80007820018 */
[----:B------:R-:W-:Y:S01]  /*0250*/  IMAD.HI.U32 R25, R17, R4, RZ ;  /* 0x0000000411197227 */ /* 0x000fe200078e00ff */
[----:B------:R-:W-:-:S03]  /*0260*/  IADD3 R23, P0, PT, R23, R24, RZ ;  /* 0x0000001817177210 */ /* 0x000fc60007f1e0ff */
[----:B------:R-:W-:Y:S01]  /*0270*/  IMAD R24, R15, R4, RZ ;  /* 0x000000040f187224 */ /* 0x000fe200078e02ff */
[----:B------:R-:W-:Y:S01]  /*0280*/  IADD3.X R20, P1, PT, R25, R20, RZ, P1, !PT ;  /* 0x0000001419147210 */ /* 0x000fe20000f3e4ff */
[----:B------:R-:W-:-:S03]  /*0290*/  IMAD.HI.U32 R25, R18, R4, RZ ;  /* 0x0000000412197227 */ /* 0x000fc600078e00ff */
[----:B------:R-:W-:Y:S01]  /*02a0*/  IADD3.X R21, P0, PT, R21, R20, RZ, P0, !PT ;  /* 0x0000001415157210 */ /* 0x000fe2000071e4ff */
[----:B------:R-:W-:Y:S01]  /*02b0*/  IMAD R20, R12, R4, RZ ;  /* 0x000000040c147224 */ /* 0x000fe200078e02ff */
[----:B------:R-:W-:Y:S01]  /*02c0*/  IADD3.X R26, P2, PT, R25, R2, RZ, P1, !PT ;  /* 0x00000002191a7210 */ /* 0x000fe20000f5e4ff */
[-C--:B------:R-:W-:Y:S01]  /*02d0*/  IMAD R25, R18, R5.reuse, RZ ;  /* 0x0000000512197224 */ /* 0x080fe200078e02ff */
[----:B--2---:R-:W-:Y:S01]  /*02e0*/  LEA R2, P1, R0, UR6, 0x6 ;  /* 0x0000000600027c11 */ /* 0x004fe2000f8230ff */
[----:B------:R-:W-:-:S03]  /*02f0*/  IMAD.HI.U32 R28, R15, R5, RZ ;  /* 0x000000050f1c7227 */ /* 0x000fc600078e00ff */
[----:B------:R-:W-:Y:S01]  /*0300*/  IADD3.X R26, P0, PT, R25, R26, RZ, P0, !PT ;  /* 0x0000001a191a7210 */ /* 0x000fe2000071e4ff */
[----:B------:R-:W-:Y:S01]  /*0310*/  IMAD.HI.U32 R25, R19, R4, RZ ;  /* 0x0000000413197227 */ /* 0x000fe200078e00ff */
[----:B------:R-:W-:Y:S02]  /*0320*/  LEA.HI.X R3, R0, UR7, R3, 0x6, P1 ;  /* 0x0000000700037c11 */ /* 0x000fe400088f3403 */
[----:B------:R-:W-:Y:S01]  /*0330*/  IADD3.X R0, P3, PT, R20, RZ, RZ, P3, !PT ;  /* 0x000000ff14007210 */ /* 0x000fe20001f7e4ff */
[----:B------:R-:W-:Y:S02]  /*0340*/  IMAD.MOV.U32 R20, RZ, RZ, RZ ;  /* 0x000000ffff147224 */ /* 0x000fe400078e00ff */
[----:B------:R0:W-:Y:S01]  /*0350*/  STG.E desc[UR4][R2.64], R27 ;  /* 0x0000001b02007986 */ /* 0x0001e2000c101904 */
[----:B------:R-:W-:Y:S01]  /*0360*/  IADD3.X R0, P2, PT, R25, R0, RZ, P2, !PT ;  /* 0x0000000019007210 */ /* 0x000fe2000175e4ff */
[----:B------:R-:W-:Y:S01]  /*0370*/  IMAD.HI.U32 R21, P1, R16, R5, R20 ;  /* 0x0000000510157227 */ /* 0x000fe20007820014 */
[----:B------:R-:W-:Y:S01]  /*0380*/  IADD3.X R20, P3, PT, R22, RZ, RZ, P3, !PT ;  /* 0x000000ff16147210 */ /* 0x000fe20001f7e4ff */
[----:B------:R1:W-:Y:S02]  /*0390*/  STG.E desc[UR4][R2.64+0x4], R23 ;  /* 0x0000041702007986 */ /* 0x0003e4000c101904 */
[----:B------:R-:W-:Y:S01]  /*03a0*/  IMAD.HI.U32 R25, R12, R4, RZ ;  /* 0x000000040c197227 */ /* 0x000fe200078e00ff */
[----:B------:R-:W-:-:S03]  /*03b0*/  IADD3.X R26, P1, PT, R29, R26, RZ, P1, !PT ;  /* 0x0000001a1d1a7210 */ /* 0x000fc60000f3e4ff */
[C---:B------:R-:W-:Y:S01]  /*03c0*/  IMAD R22, R14.reuse, R4, RZ ;  /* 0x000000040e167224 */ /* 0x040fe200078e02ff */
[----:B------:R-:W-:Y:S01]  /*03d0*/  IADD3.X R20, P2, PT, R25, R20, RZ, P2, !PT ;  /* 0x0000001419147210 */ /* 0x000fe2000175e4ff */
[-C--:B------:R-:W-:Y:S02]  /*03e0*/  IMAD R25, R19, R5.reuse, RZ ;  /* 0x0000000513197224 */ /* 0x080fe400078e02ff */
[----:B------:R-:W-:Y:S01]  /*03f0*/  IMAD R29, R14, R5, RZ ;  /* 0x000000050e1d7224 */ /* 0x000fe200078e02ff */
[----:B------:R-:W-:Y:S01]  /*0400*/  IADD3.X R22, P3, PT, R22, RZ, RZ, P3, !PT ;  /* 0x000000ff16167210 */ /* 0x000fe20001f7e4ff */
[----:B0-----:R-:W-:Y:S01]  /*0410*/  IMAD R27, R13, R6, RZ ;  /* 0x000000060d1b7224 */ /* 0x001fe200078e02ff */
[----:B------:R-:W-:Y:S01]  /*0420*/  IADD3.X R0, P0, PT, R25, R0, RZ, P0, !PT ;  /* 0x0000000019007210 */ /* 0x000fe2000071e4ff */
[----:B------:R-:W-:Y:S01]  /*0430*/  IMAD.HI.U32 R25, R13, R4, RZ ;  /* 0x000000040d197227 */ /* 0x000fe200078e00ff */
[----:B------:R-:W-:-:S03]  /*0440*/  IADD3.X R24, P3, PT, R24, RZ, RZ, P3, !PT ;  /* 0x000000ff18187210 */ /* 0x000fc60001f7e4ff */
[----:B-1----:R-:W-:Y:S01]  /*0450*/  IMAD R23, R14, R6, RZ ;  /* 0x000000060e177224 */ /* 0x002fe200078e02ff */
[----:B------:R-:W-:Y:S01]  /*0460*/  IADD3.X R22, P2, PT, R25, R22, RZ, P2, !PT ;  /* 0x0000001619167210 */ /* 0x000fe2000175e4ff */
[----:B------:R-:W-:-:S05]  /*0470*/  IMAD R25, R12, R5, RZ ;  /* 0x000000050c197224 */ /* 0x000fca00078e02ff */
[----:B------:R-:W-:Y:S01]  /*0480*/  IADD3.X R20, P0, PT, R25, R20, RZ, P0, !PT ;  /* 0x0000001419147210 */ /* 0x000fe2000071e4ff */
[----:B------:R-:W-:-:S04]  /*0490*/  IMAD.HI.U32 R25, R14, R4, RZ ;  /* 0x000000040e197227 */ /* 0x000fc800078e00ff */
[----:B------:R-:W-:Y:S01]  /*04a0*/  IMAD.HI.U32 R4, R15, R4, RZ ;  /* 0x000000040f047227 */ /* 0x000fe200078e00ff */
[----:B------:R-:W-:-:S03]  /*04b0*/  IADD3.X R24, P2, PT, R25, R24, RZ, P2, !PT ;  /* 0x0000001819187210 */ /* 0x000fc6000175e4ff */
[----:B------:R-:W-:-:S05]  /*04c0*/  IMAD R25, R13, R5, RZ ;  /* 0x000000050d197224 */ /* 0x000fca00078e02ff */
[----:B------:R-:W-:Y:S01]  /*04d0*/  IADD3.X R22, P0, PT, R25, R22, RZ, P0, !PT ;  /* 0x0000001619167210 */ /* 0x000fe2000071e4ff */
[----:B------:R-:W-:-:S03]  /*04e0*/  IMAD.HI.U32 R25, R18, R5, RZ ;  /* 0x0000000512197227 */ /* 0x000fc600078e00ff */
[----:B------:R-:W-:Y:S01]  /*04f0*/  IADD3.X R24, P0, PT, R29, R24, RZ, P0, !PT ;  /* 0x000000181d187210 */ /* 0x000fe2000071e4ff */
[----:B------:R-:W-:Y:S01]  /*0500*/  IMAD.HI.U32 R29, R19, R5, RZ ;  /* 0x00000005131d7227 */ /* 0x000fe200078e00ff */
[----:B------:R-:W-:Y:S02]  /*0510*/  IADD3.X R0, P1, PT, R25, R0, RZ, P1, !PT ;  /* 0x0000000019007210 */ /* 0x000fe40000f3e4ff */
[----:B------:R-:W-:-:S04]  /*0520*/  SEL R25, RZ, 0x1, !P3 ;  /* 0x00000001ff197807 */ /* 0x000fc80005800000 */
[----:B------:R-:W-:Y:S02]  /*0530*/  IADD3.X R25, PT, PT, R4, R25, RZ, P2, !PT ;  /* 0x0000001904197210 */ /* 0x000fe400017fe4ff */
[----:B------:R-:W-:Y:S01]  /*0540*/  IADD3.X R4, P1, PT, R29, R20, RZ, P1, !PT ;  /* 0x000000141d047210 */ /* 0x000fe20000f3e4ff */
[-C--:B------:R-:W-:Y:S02]  /*0550*/  IMAD R20, R15, R5.reuse, RZ ;  /* 0x000000050f147224 */ /* 0x080fe400078e02ff */
[----:B------:R-:W-:-:S03]  /*0560*/  IMAD.HI.U32 R29, R12, R5, RZ ;  /* 0x000000050c1d7227 */ /* 0x000fc600078e00ff */
[----:B------:R-:W-:Y:S02]  /*0570*/  IADD3.X R25, P0, PT, R20, R25, RZ, P0, !PT ;  /* 0x0000001914197210 */ /* 0x000fe4000071e4ff */
[----:B------:R-:W-:Y:S01]  /*0580*/  IADD3.X R20, P1, PT, R29, R22, RZ, P1, !PT ;  /* 0x000000161d147210 */ /* 0x000fe20000f3e4ff */
[----:B------:R-:W-:-:S05]  /*0590*/  IMAD.HI.U32 R29, R13, R5, RZ ;  /* 0x000000050d1d7227 */ /* 0x000fca00078e00ff */
[----:B------:R-:W-:Y:S01]  /*05a0*/  IADD3.X R22, P1, PT, R29, R24, RZ, P1, !PT ;  /* 0x000000181d167210 */ /* 0x000fe20000f3e4ff */
[----:B------:R-:W-:-:S04]  /*05b0*/  IMAD.HI.U32 R24, R14, R5, RZ ;  /* 0x000000050e187227 */ /* 0x000fc800078e00ff */
[-C--:B------:R-:W-:Y:S01]  /*05c0*/  IMAD R5, R17, R6.reuse, RZ ;  /* 0x0000000611057224 */ /* 0x080fe200078e02ff */
[----:B------:R-:W-:Y:S01]  /*05d0*/  IADD3.X R24, P1, PT, R24, R25, RZ, P1, !PT ;  /* 0x0000001918187210 */ /* 0x000fe20000f3e4ff */
[----:B------:R-:W-:Y:S01]  /*05e0*/  IMAD R29, R18, R6, RZ ;  /* 0x00000006121d7224 */ /* 0x000fe200078e02ff */
[----:B------:R-:W-:-:S05]  /*05f0*/  SEL R25, RZ, 0x1, !P0 ;  /* 0x00000001ff197807 */ /* 0x000fca0004000000 */
[----:B------:R-:W-:Y:S02]  /*0600*/  IMAD.X R25, R28, 0x1, R25, P1 ;  /* 0x000000011c197824 */ /* 0x000fe400008e0619 */
[----:B------:R-:W-:-:S05]  /*0610*/  IMAD R28, R16, R6, RZ ;  /* 0x00000006101c7224 */ /* 0x000fca00078e02ff */
[----:B------:R-:W-:-:S04]  /*0620*/  IADD3 R21, P0, PT, R28, R21, RZ ;  /* 0x000000151c157210 */ /* 0x000fc80007f1e0ff */
[----:B------:R-:W-:Y:S01]  /*0630*/  IADD3.X R5, P0, PT, R5, R26, RZ, P0, !PT ;  /* 0x0000001a05057210 */ /* 0x000fe2000071e4ff */
[----:B------:R-:W-:Y:S03]  /*0640*/  STG.E desc[UR4][R2.64+0x8], R21 ;  /* 0x0000081502007986 */ /* 0x000fe6000c101904 */
[----:B------:R-:W-:Y:S01]  /*0650*/  IADD3.X R0, P0, PT, R29, R0, RZ, P0, !PT ;  /* 0x000000001d007210 */ /* 0x000fe2000071e4ff */
[----:B------:R-:W-:-:S05]  /*0660*/  IMAD R29, R19, R6, RZ ;  /* 0x00000006131d7224 */ /* 0x000fca00078e02ff */
[----:B------:R-:W-:Y:S01]  /*0670*/  IADD3.X R26, P0, PT, R29, R4, RZ, P0, !PT ;  /* 0x000000041d1a7210 */ /* 0x000fe2000071e4ff */
[----:B------:R-:W-:Y:S01]  /*0680*/  IMAD R29, R12, R6, RZ ;  /* 0x000000060c1d7224 */ /* 0x000fe200078e02ff */
[----:B------:R-:W-:-:S04]  /*0690*/  MOV R4, RZ ;  /* 0x000000ff00047202 */ /* 0x000fc80000000f00 */
[----:B------:R-:W-:Y:S01]  /*06a0*/  IADD3.X R20, P0, PT, R29, R20, RZ, P0, !PT ;  /* 0x000000141d147210 */ /* 0x000fe2000071e4ff */
[----:B------:R-:W-:-:S03]  /*06b0*/  IMAD.HI.U32 R5, P1, R16, R6, R4 ;  /* 0x0000000610057227 */ /* 0x000fc60007820004 */
[----:B------:R-:W-:Y:S01]  /*06c0*/  IADD3.X R22, P0, PT, R27, R22, RZ, P0, !PT ;  /* 0x000000161b167210 */ /* 0x000fe2000071e4ff */
[----:B------:R-:W-:-:S03]  /*06d0*/  IMAD.HI.U32 R29, R17, R6, RZ ;  /* 0x00000006111d7227 */ /* 0x000fc600078e00ff */
[----:B------:R-:W-:Y:S01]  /*06e0*/  IADD3.X R24, P0, PT, R23, R24, RZ, P0, !PT ;  /* 0x0000001817187210 */ /* 0x000fe2000071e4ff */
[----:B------:R-:W-:Y:S01]  /*06f0*/  IMAD.HI.U32 R27, R18, R6, RZ ;  /* 0x00000006121b7227 */ /* 0x000fe200078e00ff */
[----:B------:R-:W-:-:S03]  /*0700*/  IADD3.X R4, P1, PT, R29, R0, RZ, P1, !PT ;  /* 0x000000001d047210 */ /* 0x000fc60000f3e4ff */
[----:B------:R-:W-:Y:S01]  /*0710*/  IMAD.HI.U32 R23, R19, R6, RZ ;  /* 0x0000000613177227 */ /* 0x000fe200078e00ff */
[----:B------:R-:W-:-:S03]  /*0720*/  IADD3.X R0, P1, PT, R27, R26, RZ, P1, !PT ;  /* 0x0000001a1b007210 */ /* 0x000fc60000f3e4ff */
[-C--:B------:R-:W-:Y:S01]  /*0730*/  IMAD R26, R16, R7.reuse, RZ ;  /* 0x00000007101a7224 */ /* 0x080fe200078e02ff */
[----:B------:R-:W-:Y:S01]  /*0740*/  IADD3.X R20, P1, PT, R23, R20, RZ, P1, !PT ;  /* 0x0000001417147210 */ /* 0x000fe20000f3e4ff */
[----:B------:R-:W-:Y:S02]  /*0750*/  IMAD R23, R17, R7, RZ ;  /* 0x0000000711177224 */ /* 0x000fe400078e02ff */
[----:B------:R-:W-:Y:S01]  /*0760*/  IMAD.HI.U32 R27, R12, R6, RZ ;  /* 0x000000060c1b7227 */ /* 0x000fe200078e00ff */
[----:B------:R-:W-:-:S03]  /*0770*/  IADD3 R5, P2, PT, R26, R5, RZ ;  /* 0x000000051a057210 */ /* 0x000fc60007f5e0ff */
[----:B------:R-:W-:Y:S01]  /*0780*/  IMAD R29, R18, R7, RZ ;  /* 0x00000007121d7224 */ /* 0x000fe200078e02ff */
[----:B------:R-:W-:Y:S01]  /*0790*/  IADD3.X R23, P2, PT, R23, R4, RZ, P2, !PT ;  /* 0x0000000417177210 */ /* 0x000fe2000175e4ff */
[----:B------:R-:W-:Y:S01]  /*07a0*/  IMAD R26, R15, R6, RZ ;  /* 0x000000060f1a7224 */ /* 0x000fe200078e02ff */
[----:B------:R-:W-:Y:S01]  /*07b0*/  IADD3.X R22, P1, PT, R27, R22, RZ, P1, !PT ;  /* 0x000000161b167210 */ /* 0x000fe20000f3e4ff */
[----:B------:R-:W-:Y:S01]  /*07c0*/  IMAD.HI.U32 R27, R13, R6, RZ ;  /* 0x000000060d1b7227 */ /* 0x000fe200078e00ff */
[----:B------:R-:W-:Y:S01]  /*07d0*/  IADD3.X R0, P2, PT, R29, R0, RZ, P2, !PT ;  /* 0x000000001d007210 */ /* 0x000fe2000175e4ff */
[----:B------:R-:W-:Y:S01]  /*07e0*/  STG.E desc[UR4][R2.64+0xc], R5 ;  /* 0x00000c0502007986 */ /* 0x000fe2000c101904 */
[----:B------:R-:W-:Y:S01]  /*07f0*/  IADD3.X R25, P0, PT, R26, R25, RZ, P0, !PT ;  /* 0x000000191a197210 */ /* 0x000fe2000071e4ff */
[-C--:B------:R-:W-:Y:S01]  /*0800*/  IMAD R29, R19, R7.reuse, RZ ;  /* 0x00000007131d7224 */ /* 0x080fe200078e02ff */
[----:B------:R-:W-:Y:S01]  /*0810*/  IADD3.X R24, P1, PT, R27, R24, RZ, P1, !PT ;  /* 0x000000181b187210 */ /* 0x000fe20000f3e4ff */
[----:B------:R-:W-:-:S02]  /*0820*/  IMAD R27, R12, R7, RZ ;  /* 0x000000070c1b7224 */ /* 0x000fc400078e02ff */
[----:B------:R-:W-:Y:S01]  /*0830*/  IMAD.HI.U32 R26, R14, R6, RZ ;  /* 0x000000060e1a7227 */ /* 0x000fe200078e00ff */
[----:B------:R-:W-:-:S03]  /*0840*/  IADD3.X R4, P2, PT, R29, R20, RZ, P2, !PT ;  /* 0x000000141d047210 */ /* 0x000fc6000175e4ff */
[----:B------:R-:W-:Y:S01]  /*0850*/  IMAD.HI.U32 R29, R17, R7, RZ ;  /* 0x00000007111d7227 */ /* 0x000fe200078e00ff */
[----:B------:R-:W-:Y:S02]  /*0860*/  IADD3.X R20, P3, PT, R27, R22, RZ, P2, !PT ;  /* 0x000000161b147210 */ /* 0x000fe4000177e4ff */
[----:B------:R-:W-:Y:S01]  /*0870*/  IADD3.X R25, P1, PT, R26, R25, RZ, P1, !PT ;  /* 0x000000191a197210 */ /* 0x000fe20000f3e4ff */
[-C--:B------:R-:W-:Y:S02]  /*0880*/  IMAD R27, R13, R7.reuse, RZ ;  /* 0x000000070d1b7224 */ /* 0x080fe400078e02ff */
[----:B------:R-:W-:Y:S02]  /*0890*/  IMAD.MOV.U32 R22, RZ, RZ, RZ ;  /* 0x000000ffff167224 */ /* 0x000fe400078e00ff */
[-C--:B------:R-:W-:Y:S02]  /*08a0*/  IMAD R26, R14, R7.reuse, RZ ;  /* 0x000000070e1a7224 */ /* 0x080fe400078e02ff */
[----:B------:R-:W-:Y:S01]  /*08b0*/  IMAD.HI.U32 R23, P2, R16, R7, R22 ;  /* 0x0000000710177227 */ /* 0x000fe20007840016 */
[----:B------:R-:W-:-:S03]  /*08c0*/  IADD3.X R22, P3, PT, R27, R24, RZ, P3, !PT ;  /* 0x000000181b167210 */ /* 0x000fc60001f7e4ff */
[----:B------:R-:W-:Y:S01]  /*08d0*/  IMAD.HI.U32 R27, R15, R6, RZ ;  /* 0x000000060f1b7227 */ /* 0x000fe200078e00ff */
[----:B------:R-:W-:Y:S02]  /*08e0*/  SEL R6, RZ, 0x1, !P0 ;  /* 0x00000001ff067807 */ /* 0x000fe40004000000 */
[----:B------:R-:W-:Y:S01]  /*08f0*/  IADD3.X R24, P2, PT, R29, R0, RZ, P2, !PT ;  /* 0x000000001d187210 */ /* 0x000fe2000175e4ff */
[----:B------:R-:W-:Y:S01]  /*0900*/  IMAD.HI.U32 R29, R19, R7, RZ ;  /* 0x00000007131d7227 */ /* 0x000fe200078e00ff */
[----:B------:R-:W-:Y:S02]  /*0910*/  IADD3.X R6, PT, PT, R27, R6, RZ, P1, !PT ;  /* 0x000000061b067210 */ /* 0x000fe40000ffe4ff */
[----:B------:R-:W-:Y:S01]  /*0920*/  IADD3.X R25, P0, PT, R26, R25, RZ, P3, !PT ;  /* 0x000000191a197210 */ /* 0x000fe20001f1e4ff */
[----:B------:R-:W-:-:S05]  /*0930*/  IMAD.HI.U32 R27, R18, R7, RZ ;  /* 0x00000007121b7227 */ /* 0x000fca00078e00ff */
[----:B------:R-:W-:Y:S01]  /*0940*/  IADD3.X R0, P2, PT, R27, R4, RZ, P2, !PT ;  /* 0x000000041b007210 */ /* 0x000fe2000175e4ff */
[----:B------:R-:W-:-:S03]  /*0950*/  IMAD R27, R15, R7, RZ ;  /* 0x000000070f1b7224 */ /* 0x000fc600078e02ff */
[----:B------:R-:W-:Y:S01]  /*0960*/  IADD3.X R4, P2, PT, R29, R20, RZ, P2, !PT ;  /* 0x000000141d047210 */ /* 0x000fe2000175e4ff */
[----:B-----5:R-:W-:Y:S01]  /*0970*/  IMAD R20, R16, R8, RZ ;  /* 0x0000000810147224 */ /* 0x020fe200078e02ff */
[----:B------:R-:W-:Y:S01]  /*0980*/  IADD3.X R26, P0, PT, R27, R6, RZ, P0, !PT ;  /* 0x000000061b1a7210 */ /* 0x000fe2000071e4ff */
[----:B------:R-:W-:-:S03]  /*0990*/  IMAD.HI.U32 R27, R12, R7, RZ ;  /* 0x000000070c1b7227 */ /* 0x000fc600078e00ff */
[----:B------:R-:W-:Y:S01]  /*09a0*/  IADD3 R23, P1, PT, R20, R23, RZ ;  /* 0x0000001714177210 */ /* 0x000fe20007f3e0ff */
[----:B------:R-:W-:Y:S01]  /*09b0*/  IMAD.HI.U32 R20, R13, R7, RZ ;  /* 0x000000070d147227 */ /* 0x000fe200078e00ff */
[----:B------:R-:W-:-:S03]  /*09c0*/  IADD3.X R6, P2, PT, R27, R22, RZ, P2, !PT ;  /* 0x000000161b067210 */ /* 0x000fc6000175e4ff */
[-C--:B------:R-:W-:Y:S01]  /*09d0*/  IMAD R27, R17, R8.reuse, RZ ;  /* 0x00000008111b7224 */ /* 0x080fe200078e02ff */
[----:B------:R-:W-:Y:S01]  /*09e0*/  IADD3.X R20, P2, PT, R20, R25, RZ, P2, !PT ;  /* 0x0000001914147210 */ /* 0x000fe2000175e4ff */
[----:B------:R-:W-:Y:S01]  /*09f0*/  IMAD R29, R18, R8, RZ ;  /* 0x00000008121d7224 */ /* 0x000fe200078e02ff */
[----:B------:R-:W-:Y:S02]  /*0a00*/  STG.E desc[UR4][R2.64+0x10], R23 ;  /* 0x0000101702007986 */ /* 0x000fe4000c101904 */
[----:B------:R-:W-:Y:S01]  /*0a10*/  IADD3.X R25, P1, PT, R27, R24, RZ, P1, !PT ;  /* 0x000000181b197210 */ /* 0x000fe20000f3e4ff */
[----:B------:R-:W-:-:S04]  /*0a20*/  IMAD.HI.U32 R27, R14, R7, RZ ;  /* 0x000000070e1b7227 */ /* 0x000fc800078e00ff */
[----:B------:R-:W-:Y:S02]  /*0a30*/  HFMA2 R24, -RZ, RZ, 0, 0 ;  /* 0x00000000ff187431 */ /* 0x000fe400000001ff */
[----:B------:R-:W-:Y:S01]  /*0a40*/  IMAD.HI.U32 R7, R15, R7, RZ ;  /* 0x000000070f077227 */ /* 0x000fe200078e00ff */
[----:B------:R-:W-:Y:S02]  /*0a50*/  IADD3.X R22, P2, PT, R27, R26, RZ, P2, !PT ;  /* 0x0000001a1b167210 */ /* 0x000fe4000175e4ff */
[----:B------:R-:W-:Y:S01]  /*0a60*/  IADD3.X R26, P1, PT, R29, R0, RZ, P1, !PT ;  /* 0x000000001d1a7210 */ /* 0x000fe20000f3e4ff */
[-C--:B------:R-:W-:Y:S01]  /*0a70*/  IMAD R27, R19, R8.reuse, RZ ;  /* 0x00000008131b7224 */ /* 0x080fe200078e02ff */
[----:B------:R-:W-:Y:S01]  /*0a80*/  SEL R0, RZ, 0x1, !P0 ;  /* 0x00000001ff007807 */ /* 0x000fe20004000000 */
[----:B------:R-:W-:-:S03]  /*0a90*/  IMAD R29, R15, R8, RZ ;  /* 0x000000080f1d7224 */ /* 0x000fc600078e02ff */
[----:B------:R-:W-:Y:S01]  /*0aa0*/  IADD3.X R4, P1, PT, R27, R4, RZ, P1, !PT ;  /* 0x000000041b047210 */ /* 0x000fe20000f3e4ff */
[-C--:B------:R-:W-:Y:S02]  /*0ab0*/  IMAD R27, R12, R8.reuse, RZ ;  /* 0x000000080c1b7224 */ /* 0x080fe400078e02ff */
[----:B------:R-:W-:Y:S02]  /*0ac0*/  IMAD.X R0, R7, 0x1, R0, P2 ;  /* 0x0000000107007824 */ /* 0x000fe400010e0600 */
[----:B------:R-:W-:Y:S01]  /*0ad0*/  IMAD.HI.U32 R7, P0, R16, R8, R24 ;  /* 0x0000000810077227 */ /* 0x000fe20007800018 */
[----:B------:R-:W-:-:S03]  /*0ae0*/  IADD3.X R6, P1, PT, R27, R6, RZ, P1, !PT ;  /* 0x000000061b067210 */ /* 0x000fc60000f3e4ff */
[----:B------:R-:W-:-:S04]  /*0af0*/  IMAD.HI.U32 R27, R17, R8, RZ ;  /* 0x00000008111b7227 */ /* 0x000fc800078e00ff */
        /* <DEDUP_REMOVED lines=9> */
[----:B------:R-:W-:Y:S01]  /*0b90*/  IADD3 R7, P2, PT, R24, R7, RZ ;  /* 0x0000000718077210 */ /* 0x000fe20007f5e0ff */
[-C--:B------:R-:W-:Y:S01]  /*0ba0*/  IMAD R25, R17, R9.reuse, RZ ;  /* 0x0000000911197224 */ /* 0x080fe200078e02ff */
        /* <DEDUP_REMOVED lines=9> */
[----:B------:R-:W-:-:S04]  /*0c40*/  IADD3.X R6, P2, PT, R6, R4, RZ, P2, !PT ;  /* 0x0000000406067210 */ /* 0x000fc8000175e4ff */
[----:B------:R-:W-:Y:S01]  /*0c50*/  IADD3.X R20, P2, PT, R20, R27, RZ, P2, !PT ;  /* 0x0000001b14147210 */ /* 0x000fe2000175e4ff */
[----:B------:R-:W-:Y:S01]  /*0c60*/  IMAD.HI.U32 R27, R14, R8, RZ ;  /* 0x000000080e1b7227 */ /* 0x000fe200078e00ff */
[----:B------:R-:W-:-:S03]  /*0c70*/  IADD3.X R4, P1, PT, R29, R22, RZ, P1, !PT ;  /* 0x000000161d047210 */ /* 0x000fc60000f3e4ff */
[-C--:B------:R-:W-:Y:S01]  /*0c80*/  IMAD R29, R12, R9.reuse, RZ ;  /* 0x000000090c1d7224 */ /* 0x080fe200078e02ff */
[----:B------:R-:W-:Y:S01]  /*0c90*/  IADD3.X R22, P1, PT, R27, R24, RZ, P1, !PT ;  /* 0x000000181b167210 */ /* 0x000fe20000f3e4ff */
[-C--:B------:R-:W-:Y:S02]  /*0ca0*/  IMAD R27, R13, R9.reuse, RZ ;  /* 0x000000090d1b7224 */ /* 0x080fe400078e02ff */
[----:B------:R-:W-:Y:S01]  /*0cb0*/  IMAD.MOV.U32 R24, RZ, RZ, RZ ;  /* 0x000000ffff187224 */ /* 0x000fe200078e00ff */
[----:B------:R-:W-:Y:S01]  /*0cc0*/  IADD3.X R0, P3, PT, R29, R0, RZ, P2, !PT ;  /* 0x000000001d007210 */ /* 0x000fe2000177e4ff */
[----:B------:R-:W-:-:S03]  /*0cd0*/  IMAD.HI.U32 R29, R17, R9, RZ ;  /* 0x00000009111d7227 */ /* 0x000fc600078e00ff */
[----:B------:R-:W-:Y:S01]  /*0ce0*/  IADD3.X R4, P3, PT, R27, R4, RZ, P3, !PT ;  /* 0x000000041b047210 */ /* 0x000fe20001f7e4ff */
[----:B------:R-:W-:Y:S01]  /*0cf0*/  IMAD.HI.U32 R27, R15, R8, RZ ;  /* 0x000000080f1b7227 */ /* 0x000fe200078e00ff */
[----:B------:R-:W-:-:S03]  /*0d00*/  SEL R8, RZ, 0x1, !P0 ;  /* 0x00000001ff087807 */ /* 0x000fc60004000000 */
[----:B------:R-:W-:Y:S01]  /*0d10*/  IMAD.HI.U32 R25, P2, R16, R9, R24 ;  /* 0x0000000910197227 */ /* 0x000fe20007840018 */
[----:B------:R-:W-:-:S03]  /*0d20*/  IADD3.X R8, PT, PT, R27, R8, RZ, P1, !PT ;  /* 0x000000081b087210 */ /* 0x000fc60000ffe4ff */
[-C--:B------:R-:W-:Y:S01]  /*0d30*/  IMAD R27, R14, R9.reuse, RZ ;  /* 0x000000090e1b7224 */ /* 0x080fe200078e02ff */
[----:B------:R-:W-:Y:S01]  /*0d40*/  IADD3.X R26, P2, PT, R29, R6, RZ, P2, !PT ;  /* 0x000000061d1a7210 */ /* 0x000fe2000175e4ff */
[----:B------:R-:W-:-:S03]  /*0d50*/  IMAD.HI.U32 R29, R18, R9, RZ ;  /* 0x00000009121d7227 */ /* 0x000fc600078e00ff */
[----:B------:R-:W-:Y:S01]  /*0d60*/  IADD3.X R6, P0, PT, R27, R22, RZ, P3, !PT ;  /* 0x000000161b067210 */ /* 0x000fe20001f1e4ff */
[----:B------:R-:W-:Y:S01]  /*0d70*/  IMAD.HI.U32 R27, R19, R9, RZ ;  /* 0x00000009131b7227 */ /* 0x000fe200078e00ff */
[----:B------:R-:W-:-:S03]  /*0d80*/  IADD3.X R20, P1, PT, R29, R20, RZ, P2, !PT ;  /* 0x000000141d147210 */ /* 0x000fc6000173e4ff */
[----:B------:R-:W-:Y:S01]  /*0d90*/  IMAD R22, R16, R10, RZ ;  /* 0x0000000a10167224 */ /* 0x000fe200078e02ff */
[----:B------:R-:W-:Y:S01]  /*0da0*/  IADD3.X R0, P1, PT, R27, R0, RZ, P1, !PT ;  /* 0x000000001b007210 */ /* 0x000fe20000f3e4ff */
[----:B------:R-:W-:Y:S02]  /*0db0*/  IMAD R29, R15, R9, RZ ;  /* 0x000000090f1d7224 */ /* 0x000fe400078e02ff */
[-C--:B------:R-:W-:Y:S01]  /*0dc0*/  IMAD R27, R17, R10.reuse, RZ ;  /* 0x0000000a111b7224 */ /* 0x080fe200078e02ff */
[----:B------:R-:W-:Y:S01]  /*0dd0*/  IADD3 R25, P2, PT, R22, R25, RZ ;  /* 0x0000001916197210 */ /* 0x000fe20007f5e0ff */
[----:B------:R-:W-:Y:S01]  /*0de0*/  IMAD R22, R18, R10, RZ ;  /* 0x0000000a12167224 */ /* 0x000fe200078e02ff */
[----:B------:R-:W-:Y:S01]  /*0df0*/  IADD3.X R8, P0, PT, R29, R8, RZ, P0, !PT ;  /* 0x000000081d087210 */ /* 0x000fe2000071e4ff */
[-C--:B------:R-:W-:Y:S01]  /*0e00*/  IMAD.HI.U32 R29, R12, R9.reuse, RZ ;  /* 0x000000090c1d7227 */ /* 0x080fe200078e00ff */
[----:B------:R-:W-:Y:S01]  /*0e10*/  IADD3.X R27, P2, PT, R27, R26, RZ, P2, !PT ;  /* 0x0000001a1b1b7210 */ /* 0x000fe2000175e4ff */
[----:B------:R-:W-:Y:S02]  /*0e20*/  STG.E desc[UR4][R2.64+0x18], R25 ;  /* 0x0000181902007986 */ /* 0x000fe4000c101904 */
[----:B------:R-:W-:Y:S01]  /*0e30*/  IMAD.MOV.U32 R26, RZ, RZ, RZ ;  /* 0x000000ffff1a7224 */ /* 0x000fe200078e00ff */
[----:B------:R-:W-:Y:S01]  /*0e40*/  IADD3.X R22, P2, PT, R22, R20, RZ, P2, !PT ;  /* 0x0000001416167210 */ /* 0x000fe2000175e4ff */
[----:B------:R-:W-:Y:S01]  /*0e50*/  IMAD R20, R19, R10, RZ ;  /* 0x0000000a13147224 */ /* 0x000fe200078e02ff */
[----:B------:R-:W-:Y:S01]  /*0e60*/  IADD3.X R24, P1, PT, R29, R4, RZ, P1, !PT ;  /* 0x000000041d187210 */ /* 0x000fe20000f3e4ff */
[----:B------:R-:W-:-:S03]  /*0e70*/  IMAD.HI.U32 R29, R13, R9, RZ ;  /* 0x000000090d1d7227 */ /* 0x000fc600078e00ff */
[----:B------:R-:W-:Y:S02]  /*0e80*/  IADD3.X R20, P3, PT, R20, R0, RZ, P2, !PT ;  /* 0x0000000014147210 */ /* 0x000fe4000177e4ff */
[----:B------:R-:W-:Y:S01]  /*0e90*/  IADD3.X R4, P2, PT, R29, R6, RZ, P1, !PT ;  /* 0x000000061d047210 */ /* 0x000fe20000f5e4ff */
[-C--:B------:R-:W-:Y:S02]  /*0ea0*/  IMAD R29, R12, R10.reuse, RZ ;  /* 0x0000000a0c1d7224 */ /* 0x080fe400078e02ff */
[----:B------:R-:W-:-:S03]  /*0eb0*/  IMAD.HI.U32 R27, P1, R16, R10, R26 ;  /* 0x0000000a101b7227 */ /* 0x000fc6000782001a */
[----:B------:R-:W-:Y:S01]  /*0ec0*/  IADD3.X R0, P3, PT, R29, R24, RZ, P3, !PT ;  /* 0x000000181d007210 */ /* 0x000fe20001f7e4ff */
[----:B------:R-:W-:Y:S01]  /*0ed0*/  IMAD.HI.U32 R6, R17, R10, RZ ;  /* 0x0000000a11067227 */ /* 0x000fe200078e00ff */
[----:B------:R-:W-:-:S03]  /*0ee0*/  SEL R24, RZ, 0x1, !P0 ;  /* 0x00000001ff187807 */ /* 0x000fc60004000000 */
[----:B------:R-:W-:Y:S01]  /*0ef0*/  IMAD.HI.U32 R29, R14, R9, RZ ;  /* 0x000000090e1d7227 */ /* 0x000fe200078e00ff */
[----:B------:R-:W-:-:S03]  /*0f00*/  IADD3.X R22, P1, PT, R6, R22, RZ, P1, !PT ;  /* 0x0000001606167210 */ /* 0x000fc60000f3e4ff */
[----:B------:R-:W-:Y:S01]  /*0f10*/  IMAD.HI.U32 R6, R18, R10, RZ ;  /* 0x0000000a12067227 */ /* 0x000fe200078e00ff */
[----:B------:R-:W-:-:S03]  /*0f20*/  IADD3.X R8, P2, PT, R29, R8, RZ, P2, !PT ;  /* 0x000000081d087210 */ /* 0x000fc6000175e4ff */
[----:B------:R-:W-:Y:S01]  /*0f30*/  IMAD R29, R13, R10, RZ ;  /* 0x0000000a0d1d7224 */ /* 0x000fe200078e02ff */
[----:B------:R-:W-:Y:S01]  /*0f40*/  IADD3.X R6, P1, PT, R6, R20, RZ, P1, !PT ;  /* 0x0000001406067210 */ /* 0x000fe20000f3e4ff */
[----:B------:R-:W-:-:S03]  /*0f50*/  IMAD.HI.U32 R9, R15, R9, RZ ;  /* 0x000000090f097227 */ /* 0x000fc600078e00ff */
[----:B------:R-:W-:Y:S01]  /*0f60*/  IADD3.X R4, P3, PT, R29, R4, RZ, P3, !PT ;  /* 0x000000041d047210 */ /* 0x000fe20001f7e4ff */
[-C--:B------:R-:W-:Y:S01]  /*0f70*/  IMAD R20, R16, R11.reuse, RZ ;  /* 0x0000000b10147224 */ /* 0x080fe200078e02ff */
[----:B------:R-:W-:Y:S01]  /*0f80*/  IADD3.X R24, PT, PT, R9, R24, RZ, P2, !PT ;  /* 0x0000001809187210 */ /* 0x000fe200017fe4ff */
[----:B------:R-:W-:Y:S02]  /*0f90*/  IMAD R9, R17, R11, RZ ;  /* 0x0000000b11097224 */ /* 0x000fe400078e02ff */
[----:B------:R-:W-:Y:S01]  /*0fa0*/  IMAD R29, R14, R10, RZ ;  /* 0x0000000a0e1d7224 */ /* 0x000fe200078e02ff */
[----:B------:R-:W-:-:S04]  /*0fb0*/  IADD3 R27, P0, PT, R20, R27, RZ ;  /* 0x0000001b141b7210 */ /* 0x000fc80007f1e0ff */
[----:B------:R-:W-:Y:S01]  /*0fc0*/  IADD3.X R9, P2, PT, R9, R22, RZ, P0, !PT ;  /* 0x0000001609097210 */ /* 0x000fe2000075e4ff */
[----:B------:R-:W-:Y:S01]  /*0fd0*/  STG.E desc[UR4][R2.64+0x1c], R27 ;  /* 0x00001c1b02007986 */ /* 0x000fe2000c101904 */
[----:B------:R-:W-:Y:S01]  /*0fe0*/  IADD3.X R20, P3, PT, R29, R8, RZ, P3, !PT ;  /* 0x000000081d147210 */ /* 0x000fe20001f7e4ff */
[----:B------:R-:W-:-:S04]  /*0ff0*/  IMAD.HI.U32 R29, R19, R10, RZ ;  /* 0x0000000a131d7227 */ /* 0x000fc800078e00ff */
[----:B------:R-:W-:-:S04]  /*1000*/  IMAD.MOV.U32 R8, RZ, RZ, RZ ;  /* 0x000000ffff087224 */ /* 0x000fc800078e00ff */
[----:B------:R-:W-:Y:S01]  /*1010*/  IMAD.HI.U32 R9, P0, R16, R11, R8 ;  /* 0x0000000b10097227 */ /* 0x000fe20007800008 */
[----:B------:R-:W-:-:S03]  /*1020*/  IADD3.X R16, P1, PT, R29, R0, RZ, P1, !PT ;  /* 0x000000001d107210 */ /* 0x000fc60000f3e4ff */
[----:B------:R-:W-:Y:S01]  /*1030*/  IMAD R29, R15, R10, RZ ;  /* 0x0000000a0f1d7224 */ /* 0x000fe200078e02ff */
[----:B------:R-:W-:Y:S01]  /*1040*/  STG.E desc[UR4][R2.64+0x20], R9 ;  /* 0x0000200902007986 */ /* 0x000fe2000c101904 */
[----:B------:R-:W-:-:S03]  /*1050*/  IMAD R8, R18, R11, RZ ;  /* 0x0000000b12087224 */ /* 0x000fc600078e02ff */
        /* <DEDUP_REMOVED lines=8> */
[----:B------:R-:W-:-:S03]  /*10e0*/  IADD3.X R6, P1, PT, R29, R20, RZ, P1, !PT ;  /* 0x000000141d067210 */ /* 0x000fc60000f3e4ff */
[-C--:B------:R-:W-:Y:S02]  /*10f0*/  IMAD R16, R12, R11.reuse, RZ ;  /* 0x0000000b0c107224 */ /* 0x080fe400078e02ff */
[----:B------:R-:W-:-:S04]  /*1100*/  IMAD.HI.U32 R17, R18, R11, RZ ;  /* 0x0000000b12117227 */ /* 0x000fc800078e00ff */
[-C--:B------:R-:W-:Y:S01]  /*1110*/  IMAD.HI.U32 R29, R19, R11.reuse, RZ ;  /* 0x0000000b131d7227 */ /* 0x080fe200078e00ff */
[----:B------:R-:W-:Y:S02]  /*1120*/  IADD3.X R19, P0, PT, R24, R8, RZ, P0, !PT ;  /* 0x0000000818137210 */ /* 0x000fe4000071e4ff */
[----:B------:R-:W-:Y:S01]  /*1130*/  IADD3.X R8, P2, PT, R16, R22, RZ, P2, !PT ;  /* 0x0000001610087210 */ /* 0x000fe2000175e4ff */
[-C--:B------:R-:W-:Y:S01]  /*1140*/  IMAD.HI.U32 R16, R12, R11.reuse, RZ ;  /* 0x0000000b0c107227 */ /* 0x080fe200078e00ff */
[----:B------:R-:W-:Y:S01]  /*1150*/  IADD3.X R17, P0, PT, R17, R4, RZ, P0, !PT ;  /* 0x0000000411117210 */ /* 0x000fe2000071e4ff */
[----:B------:R-:W-:Y:S02]  /*1160*/  STG.E desc[UR4][R2.64+0x24], R19 ;  /* 0x0000241302007986 */ /* 0x000fe4000c101904 */
[-C--:B------:R-:W-:Y:S01]  /*1170*/  IMAD R12, R13, R11.reuse, RZ ;  /* 0x0000000b0d0c7224 */ /* 0x080fe200078e02ff */
[----:B------:R-:W-:Y:S01]  /*1180*/  IADD3.X R29, P0, PT, R29, R8, RZ, P0, !PT ;  /* 0x000000081d1d7210 */ /* 0x000fe2000071e4ff */
[----:B------:R-:W-:Y:S01]  /*1190*/  IMAD.HI.U32 R20, R14, R10, RZ ;  /* 0x0000000a0e147227 */ /* 0x000fe200078e00ff */
[----:B------:R-:W-:Y:S02]  /*11a0*/  STG.E desc[UR4][R2.64+0x28], R17 ;  /* 0x0000281102007986 */ /* 0x000fe4000c101904 */
[----:B------:R-:W-:Y:S01]  /*11b0*/  IADD3.X R6, P2, PT, R12, R6, RZ, P2, !PT ;  /* 0x000000060c067210 */ /* 0x000fe2000175e4ff */
[-C--:B------:R-:W-:Y:S01]  /*11c0*/  IMAD R18, R14, R11.reuse, RZ ;  /* 0x0000000b0e127224 */ /* 0x080fe200078e02ff */
[----:B------:R-:W-:Y:S01]  /*11d0*/  IADD3.X R0, P1, PT, R20, R0, RZ, P1, !PT ;  /* 0x0000000014007210 */ /* 0x000fe20000f3e4ff */
[----:B------:R-:W-:Y:S01]  /*11e0*/  IMAD.HI.U32 R22, R15, R10, RZ ;  /* 0x0000000a0f167227 */ /* 0x000fe200078e00ff */
[----:B------:R-:W-:Y:S01]  /*11f0*/  IADD3.X R6, P0, PT, R16, R6, RZ, P0, !PT ;  /* 0x0000000610067210 */ /* 0x000fe2000071e4ff */
[----:B------:R-:W-:Y:S01]  /*1200*/  STG.E desc[UR4][R2.64+0x2c], R29 ;  /* 0x00002c1d02007986 */ /* 0x000fe2000c101904 */
[----:B------:R-:W-:Y:S01]  /*1210*/  IADD3.X R0, P2, PT, R18, R0, RZ, P2, !PT ;  /* 0x0000000012007210 */ /* 0x000fe2000175e4ff */
[----:B------:R-:W-:-:S02]  /*1220*/  IMAD.HI.U32 R13, R13, R11, RZ ;  /* 0x0000000b0d0d7227 */ /* 0x000fc400078e00ff */
[----:B------:R-:W-:Y:S02]  /*1230*/  STG.E desc[UR4][R2.64+0x30], R6 ;  /* 0x0000300602007986 */ /* 0x000fe4000c101904 */
[----:B------:R-:W-:Y:S01]  /*1240*/  IMAD.HI.U32 R14, R14, R11, RZ ;  /* 0x0000000b0e0e7227 */ /* 0x000fe200078e00ff */
[----:B------:R-:W-:-:S03]  /*1250*/  IADD3.X R13, P0, PT, R13, R0, RZ, P0, !PT ;  /* 0x000000000d0d7210 */ /* 0x000fc6000071e4ff */
[CC--:B------:R-:W-:Y:S02]  /*1260*/  IMAD R10, R15.reuse, R11.reuse, RZ ;  /* 0x0000000b0f0a7224 */ /* 0x0c0fe400078e02ff */
[----:B------:R-:W-:Y:S01]  /*1270*/  IMAD.HI.U32 R11, R15, R11, RZ ;  /* 0x0000000b0f0b7227 */ /* 0x000fe200078e00ff */
[----:B------:R-:W-:Y:S01]  /*1280*/  SEL R15, RZ, 0x1, !P3 ;  /* 0x00000001ff0f7807 */ /* 0x000fe20005800000 */
[----:B------:R-:W-:Y:S03]  /*1290*/  STG.E desc[UR4][R2.64+0x34], R13 ;  /* 0x0000340d02007986 */ /* 0x000fe6000c101904 */
[----:B------:R-:W-:-:S04]  /*12a0*/  IADD3.X R15, PT, PT, R22, R15, RZ, P1, !PT ;  /* 0x0000000f160f7210 */ /* 0x000fc80000ffe4ff */
[----:B------:R-:W-:-:S04]  /*12b0*/  IADD3.X R15, P2, PT, R10, R15, RZ, P2, !PT ;  /* 0x0000000f0a0f7210 */ /* 0x000fc8000175e4ff */
[----:B------:R-:W-:Y:S02]  /*12c0*/  IADD3.X R15, P0, PT, R14, R15, RZ, P0, !PT ;  /* 0x0000000f0e0f7210 */ /* 0x000fe4000071e4ff */
[----:B------:R-:W-:-:S03]  /*12d0*/  SEL R0, RZ, 0x1, !P2 ;  /* 0x00000001ff007807 */ /* 0x000fc60005000000 */
[----:B------:R-:W-:Y:S02]  /*12e0*/  STG.E desc[UR4][R2.64+0x38], R15 ;  /* 0x0000380f02007986 */ /* 0x000fe4000c101904 */
[----:B------:R-:W-:-:S05]  /*12f0*/  IMAD.X R11, R11, 0x1, R0, P0 ;  /* 0x000000010b0b7824 */ /* 0x000fca00000e0600 */
[----:B------:R-:W-:Y:S01]  /*1300*/  STG.E desc[UR4][R2.64+0x3c], R11 ;  /* 0x00003c0b02007986 */ /* 0x000fe2000c101904 */
[----:B------:R-:W-:Y:S05]  /*1310*/  EXIT ;  /* 0x000000000000794d */ /* 0x000fea0003800000 */
.L_x_2:
        /* <DEDUP_REMOVED lines=14> */
.L_x_4:


//--------------------- .nv.shared.reserved.0     --------------------------
	.section	.nv.shared.reserved.0,"aw",@nobits
	.weak		__nv_reservedSMEM_offset_0_alias
	.size		__nv_reservedSMEM_offset_0_alias, 0, 64
	.other		__nv_reservedSMEM_offset_0_alias,@"STO_CUDA_RESERVED_SHARED STV_DEFAULT"
__nv_reservedSMEM_offset_0_alias:
	.zero		0
	.zero		64


//--------------------- .nv.constant0._Z17multVectorsKernelILi500EEvP6bigintPKS0_P11bigint_widem --------------------------
	.section	.nv.constant0._Z17multVectorsKernelILi500EEvP6bigintPKS0_P11bigint_widem,"a",@progbits
	.sectionflags	@""
	.align	4
.nv.constant0._Z17multVectorsKernelILi500EEvP6bigintPKS0_P11bigint_widem:
	.zero		928


//--------------------- .nv.constant0._Z17multVectorsKernelILi1EEvP6bigintPKS0_P11bigint_widem --------------------------
	.section	.nv.constant0._Z17multVectorsKernelILi1EEvP6bigintPKS0_P11bigint_widem,"a",@progbits
	.sectionflags	@""
	.align	4
.nv.constant0._Z17multVectorsKernelILi1EEvP6bigintPKS0_P11bigint_widem:
	.zero		928


//--------------------- SYMBOLS --------------------------

	.type		.nv.reservedSmem.offset0,@object
	.size		.nv.reservedSmem.offset0,0x4
